	.target	sm_90a

	.elftype	@"ET_EXEC"


//--------------------- .note.nv.tkinfo           --------------------------
	.section	.note.nv.tkinfo,"",@"SHT_NOTE"
	.sectionflags	@"SHF_NOTE_NV_TKINFO"
	.tkinfo
        /*0018*/ 	.word	0x00000002
        /*0030*/ 	.string	""
        /*0030*/ 	.string	"ptxas"
        /*0030*/ 	.string	"Cuda compilation tools, release 13.0, V13.0.88"
        /*0030*/ 	.string	"Build cuda_13.0.r13.0/compiler.36424714_0"
        /*0030*/ 	.string	"-arch sm_90a -m 64 "



//--------------------- .note.nv.cuinfo           --------------------------
	.section	.note.nv.cuinfo,"",@"SHT_NOTE"
	.sectionflags	@"SHF_NOTE_NV_CUINFO"
        /*0018*/ 	.short	0x0002
        /*001a*/ 	.short	0x005a
        /*001c*/ 	.short	0x0082
	.zero		2


//--------------------- .nv.info                  --------------------------
	.section	.nv.info,"",@"SHT_CUDA_INFO"
	.align	4


	//----- nvinfo : EIATTR_REGCOUNT
	.align		4
        /*0000*/ 	.byte	0x04, 0x2f
        /*0002*/ 	.short	(.L_12 - .L_11)
	.align		4
.L_11:
        /*0004*/ 	.word	index@(_ZN7cutlass13device_kernelINS_4conv6kernel13ConvUniversalINS1_16ConvProblemShapeILNS1_8OperatorE2ELi2EEENS1_10collective14CollectiveConvINS1_46MainloopSm90TmaGmmaWarpSpecializedImplicitGemmILS5_2ELi28ELi2EN4cute5tupleIJNSA_1CILi1EEESD_SD_EEENS1_36KernelImplicitTmaWarpSpecializedSm90ELi1EEENSB_IJNSC_ILi64EEENSB_IJSH_EEENSB_IJNSC_ILi32EEEEEEEEENS_10bfloat16_tESM_NSA_8TiledMMAINSA_8MMA_AtomIJNSA_4SM904GMMA27MMA_64x64x16_F32BF16BF16_SSILNSQ_5MajorE1ELSS_1ELNSQ_7ScaleInE1ELST_1EEEEEENSA_6LayoutISE_NSB_IJNSC_ILi0EEESX_SX_EEEEENSB_IJNSA_10UnderscoreES10_S10_EEEEENS7_6detail26Sm90ImplicitGemmTileTraitsINSA_13SM90_TMA_LOADENSA_14ComposedLayoutINSA_7SwizzleILi3ELi4ELi3EEENSA_18smem_ptr_flag_bitsILi16EEENSW_INSB_IJNSB_IJSH_SD_EEENSB_IJNSC_ILi8EEENSC_ILi4EEEEEENSB_IJSD_NSC_ILi28EEEEEEEEENSB_IJNSB_IJSD_SX_EEENSB_IJSH_NSC_ILi512EEEEEENSB_IJSX_NSC_ILi2048EEEEEEEEEEEEEvEENS14_INSA_20SM90_TMA_LOAD_IM2COLES1P_vEEEENS_8epilogue10collective6detail29Sm90TmaWarpSpecializedAdapterINS1V_15DefaultEpilogueISM_NSB_IJlNSB_IJSD_llEEESX_EEES20_NS1U_6thread17LinearCombinationISM_Li1EffLNS21_9ScaleType4KindE0ELNS_15FloatRoundStyleE2ESM_EENS_4gemm15EpilogueDefaultEEEEEvvEEEEvNT_6ParamsE)
        /*0008*/ 	.word	0x00000044


	//----- nvinfo : EIATTR_FRAME_SIZE
	.align		4
.L_12:
        /*000c*/ 	.byte	0x04, 0x11
        /*000e*/ 	.short	(.L_14 - .L_13)
	.align		4
.L_13:
        /*0010*/ 	.word	index@(_ZN7cutlass13device_kernelINS_4conv6kernel13ConvUniversalINS1_16ConvProblemShapeILNS1_8OperatorE2ELi2EEENS1_10collective14CollectiveConvINS1_46MainloopSm90TmaGmmaWarpSpecializedImplicitGemmILS5_2ELi28ELi2EN4cute5tupleIJNSA_1CILi1EEESD_SD_EEENS1_36KernelImplicitTmaWarpSpecializedSm90ELi1EEENSB_IJNSC_ILi64EEENSB_IJSH_EEENSB_IJNSC_ILi32EEEEEEEEENS_10bfloat16_tESM_NSA_8TiledMMAINSA_8MMA_AtomIJNSA_4SM904GMMA27MMA_64x64x16_F32BF16BF16_SSILNSQ_5MajorE1ELSS_1ELNSQ_7ScaleInE1ELST_1EEEEEENSA_6LayoutISE_NSB_IJNSC_ILi0EEESX_SX_EEEEENSB_IJNSA_10UnderscoreES10_S10_EEEEENS7_6detail26Sm90ImplicitGemmTileTraitsINSA_13SM90_TMA_LOADENSA_14ComposedLayoutINSA_7SwizzleILi3ELi4ELi3EEENSA_18smem_ptr_flag_bitsILi16EEENSW_INSB_IJNSB_IJSH_SD_EEENSB_IJNSC_ILi8EEENSC_ILi4EEEEEENSB_IJSD_NSC_ILi28EEEEEEEEENSB_IJNSB_IJSD_SX_EEENSB_IJSH_NSC_ILi512EEEEEENSB_IJSX_NSC_ILi2048EEEEEEEEEEEEEvEENS14_INSA_20SM90_TMA_LOAD_IM2COLES1P_vEEEENS_8epilogue10collective6detail29Sm90TmaWarpSpecializedAdapterINS1V_15DefaultEpilogueISM_NSB_IJlNSB_IJSD_llEEESX_EEES20_NS1U_6thread17LinearCombinationISM_Li1EffLNS21_9ScaleType4KindE0ELNS_15FloatRoundStyleE2ESM_EENS_4gemm15EpilogueDefaultEEEEEvvEEEEvNT_6ParamsE)
        /*0014*/ 	.word	0x00000000


	//----- nvinfo : EIATTR_MIN_STACK_SIZE
	.align		4
.L_14:
        /*0018*/ 	.byte	0x04, 0x12
        /*001a*/ 	.short	(.L_16 - .L_15)
	.align		4
.L_15:
        /*001c*/ 	.word	index@(_ZN7cutlass13device_kernelINS_4conv6kernel13ConvUniversalINS1_16ConvProblemShapeILNS1_8OperatorE2ELi2EEENS1_10collective14CollectiveConvINS1_46MainloopSm90TmaGmmaWarpSpecializedImplicitGemmILS5_2ELi28ELi2EN4cute5tupleIJNSA_1CILi1EEESD_SD_EEENS1_36KernelImplicitTmaWarpSpecializedSm90ELi1EEENSB_IJNSC_ILi64EEENSB_IJSH_EEENSB_IJNSC_ILi32EEEEEEEEENS_10bfloat16_tESM_NSA_8TiledMMAINSA_8MMA_AtomIJNSA_4SM904GMMA27MMA_64x64x16_F32BF16BF16_SSILNSQ_5MajorE1ELSS_1ELNSQ_7ScaleInE1ELST_1EEEEEENSA_6LayoutISE_NSB_IJNSC_ILi0EEESX_SX_EEEEENSB_IJNSA_10UnderscoreES10_S10_EEEEENS7_6detail26Sm90ImplicitGemmTileTraitsINSA_13SM90_TMA_LOADENSA_14ComposedLayoutINSA_7SwizzleILi3ELi4ELi3EEENSA_18smem_ptr_flag_bitsILi16EEENSW_INSB_IJNSB_IJSH_SD_EEENSB_IJNSC_ILi8EEENSC_ILi4EEEEEENSB_IJSD_NSC_ILi28EEEEEEEEENSB_IJNSB_IJSD_SX_EEENSB_IJSH_NSC_ILi512EEEEEENSB_IJSX_NSC_ILi2048EEEEEEEEEEEEEvEENS14_INSA_20SM90_TMA_LOAD_IM2COLES1P_vEEEENS_8epilogue10collective6detail29Sm90TmaWarpSpecializedAdapterINS1V_15DefaultEpilogueISM_NSB_IJlNSB_IJSD_llEEESX_EEES20_NS1U_6thread17LinearCombinationISM_Li1EffLNS21_9ScaleType4KindE0ELNS_15FloatRoundStyleE2ESM_EENS_4gemm15EpilogueDefaultEEEEEvvEEEEvNT_6ParamsE)
        /*0020*/ 	.word	0x00000000
.L_16:


//--------------------- .nv.compat                --------------------------
	.section	.nv.compat,"",@"SHT_CUDA_COMPAT_INFO"
	.align	4
        /*0000*/ 	.byte	0x02, 0x09, 0x01, 0x00, 0x02, 0x02, 0x04, 0x00, 0x02, 0x05, 0x05, 0x00, 0x03, 0x07, 0x01, 0x01
        /*0010*/ 	.byte	0x02, 0x03, 0x01, 0x00, 0x02, 0x06, 0x01, 0x00, 0x04, 0x0b, 0x08, 0x00, 0x00, 0x00, 0x00, 0x00
        /*0020*/ 	.byte	0x00, 0x00, 0x00, 0x00


//--------------------- .nv.info._ZN7cutlass13device_kernelINS_4conv6kernel13ConvUniversalINS1_16ConvProblemShapeILNS1_8OperatorE2ELi2EEENS1_10collective14CollectiveConvINS1_46MainloopSm90TmaGmmaWarpSpecializedImplicitGemmILS5_2ELi28ELi2EN4cute5tupleIJNSA_1CILi1EEESD_SD_EEENS1_36KernelImplicitTmaWarpSpecializedSm90ELi1EEENSB_IJNSC_ILi64EEENSB_IJSH_EEENSB_IJNSC_ILi32EEEEEEEEENS_10bfloat16_tESM_NSA_8TiledMMAINSA_8MMA_AtomIJNSA_4SM904GMMA27MMA_64x64x16_F32BF16BF16_SSILNSQ_5MajorE1ELSS_1ELNSQ_7ScaleInE1ELST_1EEEEEENSA_6LayoutISE_NSB_IJNSC_ILi0EEESX_SX_EEEEENSB_IJNSA_10UnderscoreES10_S10_EEEEENS7_6detail26Sm90ImplicitGemmTileTraitsINSA_13SM90_TMA_LOADENSA_14ComposedLayoutINSA_7SwizzleILi3ELi4ELi3EEENSA_18smem_ptr_flag_bitsILi16EEENSW_INSB_IJNSB_IJSH_SD_EEENSB_IJNSC_ILi8EEENSC_ILi4EEEEEENSB_IJSD_NSC_ILi28EEEEEEEEENSB_IJNSB_IJSD_SX_EEENSB_IJSH_NSC_ILi512EEEEEENSB_IJSX_NSC_ILi2048EEEEEEEEEEEEEvEENS14_INSA_20SM90_TMA_LOAD_IM2COLES1P_vEEEENS_8epilogue10collective6detail29Sm90TmaWarpSpecializedAdapterINS1V_15DefaultEpilogueISM_NSB_IJlNSB_IJSD_llEEESX_EEES20_NS1U_6thread17LinearCombinationISM_Li1EffLNS21_9ScaleType4KindE0ELNS_15FloatRoundStyleE2ESM_EENS_4gemm15EpilogueDefaultEEEEEvvEEEEvNT_6ParamsE --------------------------
	.section	.nv.info._ZN7cutlass13device_kernelINS_4conv6kernel13ConvUniversalINS1_16ConvProblemShapeILNS1_8OperatorE2ELi2EEENS1_10collective14CollectiveConvINS1_46MainloopSm90TmaGmmaWarpSpecializedImplicitGemmILS5_2ELi28ELi2EN4cute5tupleIJNSA_1CILi1EEESD_SD_EEENS1_36KernelImplicitTmaWarpSpecializedSm90ELi1EEENSB_IJNSC_ILi64EEENSB_IJSH_EEENSB_IJNSC_ILi32EEEEEEEEENS_10bfloat16_tESM_NSA_8TiledMMAINSA_8MMA_AtomIJNSA_4SM904GMMA27MMA_64x64x16_F32BF16BF16_SSILNSQ_5MajorE1ELSS_1ELNSQ_7ScaleInE1ELST_1EEEEEENSA_6LayoutISE_NSB_IJNSC_ILi0EEESX_SX_EEEEENSB_IJNSA_10UnderscoreES10_S10_EEEEENS7_6detail26Sm90ImplicitGemmTileTraitsINSA_13SM90_TMA_LOADENSA_14ComposedLayoutINSA_7SwizzleILi3ELi4ELi3EEENSA_18smem_ptr_flag_bitsILi16EEENSW_INSB_IJNSB_IJSH_SD_EEENSB_IJNSC_ILi8EEENSC_ILi4EEEEEENSB_IJSD_NSC_ILi28EEEEEEEEENSB_IJNSB_IJSD_SX_EEENSB_IJSH_NSC_ILi512EEEEEENSB_IJSX_NSC_ILi2048EEEEEEEEEEEEEvEENS14_INSA_20SM90_TMA_LOAD_IM2COLES1P_vEEEENS_8epilogue10collective6detail29Sm90TmaWarpSpecializedAdapterINS1V_15DefaultEpilogueISM_NSB_IJlNSB_IJSD_llEEESX_EEES20_NS1U_6thread17LinearCombinationISM_Li1EffLNS21_9ScaleType4KindE0ELNS_15FloatRoundStyleE2ESM_EENS_4gemm15EpilogueDefaultEEEEEvvEEEEvNT_6ParamsE,"",@"SHT_CUDA_INFO"
	.sectionflags	@""
	.align	4


	//----- nvinfo : EIATTR_CUDA_API_VERSION
	.align		4
        /*0000*/ 	.byte	0x04, 0x37
        /*0002*/ 	.short	(.L_18 - .L_17)
.L_17:
        /*0004*/ 	.word	0x00000082


	//----- nvinfo : EIATTR_KPARAM_INFO
	.align		4
.L_18:
        /*0008*/ 	.byte	0x04, 0x17
        /*000a*/ 	.short	(.L_20 - .L_19)
.L_19:
        /*000c*/ 	.word	0x00000000
        /*0010*/ 	.short	0x0000
        /*0012*/ 	.short	0x0070
        /*0014*/ 	.byte	0x00, 0xf0, 0x01, 0x0e


	//----- nvinfo : EIATTR_SPARSE_MMA_MASK
	.align		4
.L_20:
        /*0018*/ 	.byte	0x03, 0x50
        /*001a*/ 	.short	0x0000


	//----- nvinfo : EIATTR_MAXREG_COUNT
	.align		4
        /*001c*/ 	.byte	0x03, 0x1b
        /*001e*/ 	.short	0x00ff


	//----- nvinfo : EIATTR_NUM_BARRIERS
	.align		4
        /*0020*/ 	.byte	0x02, 0x4c
        /*0022*/ 	.byte	0x01
	.zero		1


	//----- nvinfo : EIATTR_MERCURY_ISA_VERSION
	.align		4
        /*0024*/ 	.byte	0x03, 0x5f
        /*0026*/ 	.short	0x0101


	//----- nvinfo : EIATTR_COOP_GROUP_MASK_REGIDS
	.align		4
        /*0028*/ 	.byte	0x04, 0x29
        /*002a*/ 	.short	(.L_22 - .L_21)


	//   ....[0]....
.L_21:
        /*002c*/ 	.word	0xffffffff


	//   ....[1]....
        /*0030*/ 	.word	0xffffffff


	//   ....[2]....
        /*0034*/ 	.word	0xffffffff


	//----- nvinfo : EIATTR_COOP_GROUP_INSTR_OFFSETS
	.align		4
.L_22:
        /*0038*/ 	.byte	0x04, 0x28
        /*003a*/ 	.short	(.L_24 - .L_23)


	//   ....[0]....
.L_23:
        /*003c*/ 	.word	0x00000060


	//   ....[1]....
        /*0040*/ 	.word	0x00000070


	//   ....[2]....
        /*0044*/ 	.word	0x00000130


	//----- nvinfo : EIATTR_MBARRIER_INSTR_OFFSETS
	.align		4
.L_24:
        /*0048*/ 	.byte	0x04, 0x39
        /*004a*/ 	.short	(.L_26 - .L_25)


	//   ....[0]....
.L_25:
        /*004c*/ 	.word	0x00000270
        /*0050*/ 	.word	0x000000ff
        /*0054*/ 	.word	0x00038000
        /*0058*/ 	.short	0x0100
        /*005a*/ 	.byte	0x08
	.zero		1


	//   ....[1]....
        /*005c*/ 	.word	0x00000280
        /*0060*/ 	.word	0x000000ff
        /*0064*/ 	.word	0x000380e0
        /*0068*/ 	.short	0x0100
        /*006a*/ 	.byte	0x08
	.zero		1


	//   ....[2]....
        /*006c*/ 	.word	0x00000290
        /*0070*/ 	.word	0x000000ff
        /*0074*/ 	.word	0x00038008
        /*0078*/ 	.short	0x0100
        /*007a*/ 	.byte	0x08
	.zero		1


	//   ....[3]....
        /*007c*/ 	.word	0x000002a0
        /*0080*/ 	.word	0x000000ff
        /*0084*/ 	.word	0x000380e8
        /*0088*/ 	.short	0x0100
        /*008a*/ 	.byte	0x08
	.zero		1


	//   ....[4]....
        /*008c*/ 	.word	0x000002b0
        /*0090*/ 	.word	0x000000ff
        /*0094*/ 	.word	0x00038010
        /*0098*/ 	.short	0x0100
        /*009a*/ 	.byte	0x08
	.zero		1


	//   ....[5]....
        /*009c*/ 	.word	0x000002c0
        /*00a0*/ 	.word	0x000000ff
        /*00a4*/ 	.word	0x000380f0
        /*00a8*/ 	.short	0x0100
        /*00aa*/ 	.byte	0x08
	.zero		1


	//   ....[6]....
        /*00ac*/ 	.word	0x000002d0
        /*00b0*/ 	.word	0x000000ff
        /*00b4*/ 	.word	0x00038018
        /*00b8*/ 	.short	0x0100
        /*00ba*/ 	.byte	0x08
	.zero		1


	//   ....[7]....
        /*00bc*/ 	.word	0x000002e0
        /*00c0*/ 	.word	0x000000ff
        /*00c4*/ 	.word	0x000380f8
        /*00c8*/ 	.short	0x0100
        /*00ca*/ 	.byte	0x08
	.zero		1


	//   ....[8]....
        /*00cc*/ 	.word	0x000002f0
        /*00d0*/ 	.word	0x000000ff
        /*00d4*/ 	.word	0x00038020
        /*00d8*/ 	.short	0x0100
        /*00da*/ 	.byte	0x08
	.zero		1


	//   ....[9]....
        /*00dc*/ 	.word	0x00000300
        /*00e0*/ 	.word	0x000000ff
        /*00e4*/ 	.word	0x00038100
        /*00e8*/ 	.short	0x0100
        /*00ea*/ 	.byte	0x08
	.zero		1


	//   ....[10]....
        /*00ec*/ 	.word	0x00000310
        /*00f0*/ 	.word	0x000000ff
        /*00f4*/ 	.word	0x00038028
        /*00f8*/ 	.short	0x0100
        /*00fa*/ 	.byte	0x08
	.zero		1


	//   ....[11]....
        /*00fc*/ 	.word	0x00000320
        /*0100*/ 	.word	0x000000ff
        /*0104*/ 	.word	0x00038108
        /*0108*/ 	.short	0x0100
        /*010a*/ 	.byte	0x08
	.zero		1


	//   ....[12]....
        /*010c*/ 	.word	0x00000330
        /*0110*/ 	.word	0x000000ff
        /*0114*/ 	.word	0x00038030
        /*0118*/ 	.short	0x0100
        /*011a*/ 	.byte	0x08
	.zero		1


	//   ....[13]....
        /*011c*/ 	.word	0x00000340
        /*0120*/ 	.word	0x000000ff
        /*0124*/ 	.word	0x00038110
        /*0128*/ 	.short	0x0100
        /*012a*/ 	.byte	0x08
	.zero		1


	//   ....[14]....
        /*012c*/ 	.word	0x00000350
        /*0130*/ 	.word	0x000000ff
        /*0134*/ 	.word	0x00038038
        /*0138*/ 	.short	0x0100
        /*013a*/ 	.byte	0x08
	.zero		1


	//   ....[15]....
        /*013c*/ 	.word	0x00000360
        /*0140*/ 	.word	0x000000ff
        /*0144*/ 	.word	0x00038118
        /*0148*/ 	.short	0x0100
        /*014a*/ 	.byte	0x08
	.zero		1


	//   ....[16]....
        /*014c*/ 	.word	0x00000370
        /*0150*/ 	.word	0x000000ff
        /*0154*/ 	.word	0x00038040
        /*0158*/ 	.short	0x0100
        /*015a*/ 	.byte	0x08
	.zero		1


	//   ....[17]....
        /*015c*/ 	.word	0x00000380
        /*0160*/ 	.word	0x000000ff
        /*0164*/ 	.word	0x00038120
        /*0168*/ 	.short	0x0100
        /*016a*/ 	.byte	0x08
	.zero		1


	//   ....[18]....
        /*016c*/ 	.word	0x00000390
        /*0170*/ 	.word	0x000000ff
        /*0174*/ 	.word	0x00038048
        /*0178*/ 	.short	0x0100
        /*017a*/ 	.byte	0x08
	.zero		1


	//   ....[19]....
        /*017c*/ 	.word	0x000003a0
        /*0180*/ 	.word	0x000000ff
        /*0184*/ 	.word	0x00038128
        /*0188*/ 	.short	0x0100
        /*018a*/ 	.byte	0x08
	.zero		1


	//   ....[20]....
        /*018c*/ 	.word	0x000003b0
        /*0190*/ 	.word	0x000000ff
        /*0194*/ 	.word	0x00038050
        /*0198*/ 	.short	0x0100
        /*019a*/ 	.byte	0x08
	.zero		1


	//   ....[21]....
        /*019c*/ 	.word	0x000003c0
        /*01a0*/ 	.word	0x000000ff
        /*01a4*/ 	.word	0x00038130
        /*01a8*/ 	.short	0x0100
        /*01aa*/ 	.byte	0x08
	.zero		1


	//   ....[22]....
        /*01ac*/ 	.word	0x000003d0
        /*01b0*/ 	.word	0x000000ff
        /*01b4*/ 	.word	0x00038058
        /*01b8*/ 	.short	0x0100
        /*01ba*/ 	.byte	0x08
	.zero		1


	//   ....[23]....
        /*01bc*/ 	.word	0x000003e0
        /*01c0*/ 	.word	0x000000ff
        /*01c4*/ 	.word	0x00038138
        /*01c8*/ 	.short	0x0100
        /*01ca*/ 	.byte	0x08
	.zero		1


	//   ....[24]....
        /*01cc*/ 	.word	0x000003f0
        /*01d0*/ 	.word	0x000000ff
        /*01d4*/ 	.word	0x00038060
        /*01d8*/ 	.short	0x0100
        /*01da*/ 	.byte	0x08
	.zero		1


	//   ....[25]....
        /*01dc*/ 	.word	0x00000400
        /*01e0*/ 	.word	0x000000ff
        /*01e4*/ 	.word	0x00038140
        /*01e8*/ 	.short	0x0100
        /*01ea*/ 	.byte	0x08
	.zero		1


	//   ....[26]....
        /*01ec*/ 	.word	0x00000410
        /*01f0*/ 	.word	0x000000ff
        /*01f4*/ 	.word	0x00038068
        /*01f8*/ 	.short	0x0100
        /*01fa*/ 	.byte	0x08
	.zero		1


	//   ....[27]....
        /*01fc*/ 	.word	0x00000420
        /*0200*/ 	.word	0x000000ff
        /*0204*/ 	.word	0x00038148
        /*0208*/ 	.short	0x0100
        /*020a*/ 	.byte	0x08
	.zero		1


	//   ....[28]....
        /*020c*/ 	.word	0x00000430
        /*0210*/ 	.word	0x000000ff
        /*0214*/ 	.word	0x00038070
        /*0218*/ 	.short	0x0100
        /*021a*/ 	.byte	0x08
	.zero		1


	//   ....[29]....
        /*021c*/ 	.word	0x00000440
        /*0220*/ 	.word	0x000000ff
        /*0224*/ 	.word	0x00038150
        /*0228*/ 	.short	0x0100
        /*022a*/ 	.byte	0x08
	.zero		1


	//   ....[30]....
        /*022c*/ 	.word	0x00000450
        /*0230*/ 	.word	0x000000ff
        /*0234*/ 	.word	0x00038078
        /*0238*/ 	.short	0x0100
        /*023a*/ 	.byte	0x08
	.zero		1


	//   ....[31]....
        /*023c*/ 	.word	0x00000460
        /*0240*/ 	.word	0x000000ff
        /*0244*/ 	.word	0x00038158
        /*0248*/ 	.short	0x0100
        /*024a*/ 	.byte	0x08
	.zero		1


	//   ....[32]....
        /*024c*/ 	.word	0x00000470
        /*0250*/ 	.word	0x000000ff
        /*0254*/ 	.word	0x00038080
        /*0258*/ 	.short	0x0100
        /*025a*/ 	.byte	0x08
	.zero		1


	//   ....[33]....
        /*025c*/ 	.word	0x00000480
        /*0260*/ 	.word	0x000000ff
        /*0264*/ 	.word	0x00038160
        /*0268*/ 	.short	0x0100
        /*026a*/ 	.byte	0x08
	.zero		1


	//   ....[34]....
        /*026c*/ 	.word	0x00000490
        /*0270*/ 	.word	0x000000ff
        /*0274*/ 	.word	0x00038088
        /*0278*/ 	.short	0x0100
        /*027a*/ 	.byte	0x08
	.zero		1


	//   ....[35]....
        /*027c*/ 	.word	0x000004a0
        /*0280*/ 	.word	0x000000ff
        /*0284*/ 	.word	0x00038168
        /*0288*/ 	.short	0x0100
        /*028a*/ 	.byte	0x08
	.zero		1


	//   ....[36]....
        /*028c*/ 	.word	0x000004b0
        /*0290*/ 	.word	0x000000ff
        /*0294*/ 	.word	0x00038090
        /*0298*/ 	.short	0x0100
        /*029a*/ 	.byte	0x08
	.zero		1


	//   ....[37]....
        /*029c*/ 	.word	0x000004c0
        /*02a0*/ 	.word	0x000000ff
        /*02a4*/ 	.word	0x00038170
        /*02a8*/ 	.short	0x0100
        /*02aa*/ 	.byte	0x08
	.zero		1


	//   ....[38]....
        /*02ac*/ 	.word	0x000004d0
        /*02b0*/ 	.word	0x000000ff
        /*02b4*/ 	.word	0x00038098
        /*02b8*/ 	.short	0x0100
        /*02ba*/ 	.byte	0x08
	.zero		1


	//   ....[39]....
        /*02bc*/ 	.word	0x000004e0
        /*02c0*/ 	.word	0x000000ff
        /*02c4*/ 	.word	0x00038178
        /*02c8*/ 	.short	0x0100
        /*02ca*/ 	.byte	0x08
	.zero		1


	//   ....[40]....
        /*02cc*/ 	.word	0x000004f0
        /*02d0*/ 	.word	0x000000ff
        /*02d4*/ 	.word	0x000380a0
        /*02d8*/ 	.short	0x0100
        /*02da*/ 	.byte	0x08
	.zero		1


	//   ....[41]....
        /*02dc*/ 	.word	0x00000500
        /*02e0*/ 	.word	0x000000ff
        /*02e4*/ 	.word	0x00038180
        /*02e8*/ 	.short	0x0100
        /*02ea*/ 	.byte	0x08
	.zero		1


	//   ....[42]....
        /*02ec*/ 	.word	0x00000510
        /*02f0*/ 	.word	0x000000ff
        /*02f4*/ 	.word	0x000380a8
        /*02f8*/ 	.short	0x0100
        /*02fa*/ 	.byte	0x08
	.zero		1


	//   ....[43]....
        /*02fc*/ 	.word	0x00000520
        /*0300*/ 	.word	0x000000ff
        /*0304*/ 	.word	0x00038188
        /*0308*/ 	.short	0x0100
        /*030a*/ 	.byte	0x08
	.zero		1


	//   ....[44]....
        /*030c*/ 	.word	0x00000530
        /*0310*/ 	.word	0x000000ff
        /*0314*/ 	.word	0x000380b0
        /*0318*/ 	.short	0x0100
        /*031a*/ 	.byte	0x08
	.zero		1


	//   ....[45]....
        /*031c*/ 	.word	0x00000540
        /*0320*/ 	.word	0x000000ff
        /*0324*/ 	.word	0x00038190
        /*0328*/ 	.short	0x0100
        /*032a*/ 	.byte	0x08
	.zero		1


	//   ....[46]....
        /*032c*/ 	.word	0x00000550
        /*0330*/ 	.word	0x000000ff
        /*0334*/ 	.word	0x000380b8
        /*0338*/ 	.short	0x0100
        /*033a*/ 	.byte	0x08
	.zero		1


	//   ....[47]....
        /*033c*/ 	.word	0x00000560
        /*0340*/ 	.word	0x000000ff
        /*0344*/ 	.word	0x00038198
        /*0348*/ 	.short	0x0100
        /*034a*/ 	.byte	0x08
	.zero		1


	//   ....[48]....
        /*034c*/ 	.word	0x00000570
        /*0350*/ 	.word	0x000000ff
        /*0354*/ 	.word	0x000380c0
        /*0358*/ 	.short	0x0100
        /*035a*/ 	.byte	0x08
	.zero		1


	//   ....[49]....
        /*035c*/ 	.word	0x00000580
        /*0360*/ 	.word	0x000000ff
        /*0364*/ 	.word	0x000381a0
        /*0368*/ 	.short	0x0100
        /*036a*/ 	.byte	0x08
	.zero		1


	//   ....[50]....
        /*036c*/ 	.word	0x00000590
        /*0370*/ 	.word	0x000000ff
        /*0374*/ 	.word	0x000380c8
        /*0378*/ 	.short	0x0100
        /*037a*/ 	.byte	0x08
	.zero		1


	//   ....[51]....
        /*037c*/ 	.word	0x000005a0
        /*0380*/ 	.word	0x000000ff
        /*0384*/ 	.word	0x000381a8
        /*0388*/ 	.short	0x0100
        /*038a*/ 	.byte	0x08
	.zero		1


	//   ....[52]....
        /*038c*/ 	.word	0x000005b0
        /*0390*/ 	.word	0x000000ff
        /*0394*/ 	.word	0x000380d0
        /*0398*/ 	.short	0x0100
        /*039a*/ 	.byte	0x08
	.zero		1


	//   ....[53]....
        /*039c*/ 	.word	0x000005c0
        /*03a0*/ 	.word	0x000000ff
        /*03a4*/ 	.word	0x000381b0
        /*03a8*/ 	.short	0x0100
        /*03aa*/ 	.byte	0x08
	.zero		1


	//   ....[54]....
        /*03ac*/ 	.word	0x000005d0
        /*03b0*/ 	.word	0x000000ff
        /*03b4*/ 	.word	0x000380d8
        /*03b8*/ 	.short	0x0100
        /*03ba*/ 	.byte	0x08
	.zero		1


	//   ....[55]....
        /*03bc*/ 	.word	0x000005e0
        /*03c0*/ 	.word	0x000000ff
        /*03c4*/ 	.word	0x000381b8
        /*03c8*/ 	.short	0x0100
        /*03ca*/ 	.byte	0x08
	.zero		1


	//   ....[56]....
        /*03cc*/ 	.word	0x00000f30
        /*03d0*/ 	.word	0x00000008
        /*03d4*/ 	.word	0x00038000
        /*03d8*/ 	.short	0x010a
        /*03da*/ 	.byte	0x3f
	.zero		1


	//   ....[57]....
        /*03dc*/ 	.word	0x000011f0
        /*03e0*/ 	.word	0x00000009
        /*03e4*/ 	.word	0x00038000
        /*03e8*/ 	.short	0x010a
        /*03ea*/ 	.byte	0x3f
	.zero		1


	//   ....[58]....
        /*03ec*/ 	.word	0x00001350
        /*03f0*/ 	.word	0x000000ff
        /*03f4*/ 	.word	0x00000000
        /*03f8*/ 	.short	0x0101
        /*03fa*/ 	.byte	0x06
	.zero		1


	//   ....[59]....
        /*03fc*/ 	.word	0x00001560
        /*0400*/ 	.word	0x00000008
        /*0404*/ 	.word	0x00000000
        /*0408*/ 	.short	0x0101
        /*040a*/ 	.byte	0x3f
	.zero		1


	//   ....[60]....
        /*040c*/ 	.word	0x00003de0
        /*0410*/ 	.word	0x00000005
        /*0414*/ 	.word	0x000380e0
        /*0418*/ 	.short	0x010a
        /*041a*/ 	.byte	0x3f
	.zero		1


	//   ....[61]....
        /*041c*/ 	.word	0x00004360
        /*0420*/ 	.word	0x00000002
        /*0424*/ 	.word	0x00000000
        /*0428*/ 	.short	0x010a
        /*042a*/ 	.byte	0x3f
	.zero		1


	//   ....[62]....
        /*042c*/ 	.word	0x00004410
        /*0430*/ 	.word	0x00000002
        /*0434*/ 	.word	0x00000000
        /*0438*/ 	.short	0x010a
        /*043a*/ 	.byte	0x3f
	.zero		1


	//   ....[63]....
        /*043c*/ 	.word	0x000044c0
        /*0440*/ 	.word	0x00000002
        /*0444*/ 	.word	0x00000000
        /*0448*/ 	.short	0x010a
        /*044a*/ 	.byte	0x3f
	.zero		1


	//   ....[64]....
        /*044c*/ 	.word	0x00004570
        /*0450*/ 	.word	0x00000002
        /*0454*/ 	.word	0x00000000
        /*0458*/ 	.short	0x010a
        /*045a*/ 	.byte	0x3f
	.zero		1


	//   ....[65]....
        /*045c*/ 	.word	0x00004620
        /*0460*/ 	.word	0x00000002
        /*0464*/ 	.word	0x00000000
        /*0468*/ 	.short	0x010a
        /*046a*/ 	.byte	0x3f
	.zero		1


	//   ....[66]....
        /*046c*/ 	.word	0x000046d0
        /*0470*/ 	.word	0x00000002
        /*0474*/ 	.word	0x00000000
        /*0478*/ 	.short	0x010a
        /*047a*/ 	.byte	0x3f
	.zero		1


	//   ....[67]....
        /*047c*/ 	.word	0x00004780
        /*0480*/ 	.word	0x00000002
        /*0484*/ 	.word	0x00000000
        /*0488*/ 	.short	0x010a
        /*048a*/ 	.byte	0x3f
	.zero		1


	//   ....[68]....
        /*048c*/ 	.word	0x00004830
        /*0490*/ 	.word	0x00000002
        /*0494*/ 	.word	0x00000000
        /*0498*/ 	.short	0x010a
        /*049a*/ 	.byte	0x3f
	.zero		1


	//   ....[69]....
        /*049c*/ 	.word	0x000048e0
        /*04a0*/ 	.word	0x00000002
        /*04a4*/ 	.word	0x00000000
        /*04a8*/ 	.short	0x010a
        /*04aa*/ 	.byte	0x3f
	.zero		1


	//   ....[70]....
        /*04ac*/ 	.word	0x00004990
        /*04b0*/ 	.word	0x00000002
        /*04b4*/ 	.word	0x00000000
        /*04b8*/ 	.short	0x010a
        /*04ba*/ 	.byte	0x3f
	.zero		1


	//   ....[71]....
        /*04bc*/ 	.word	0x00004a40
        /*04c0*/ 	.word	0x00000002
        /*04c4*/ 	.word	0x00000000
        /*04c8*/ 	.short	0x010a
        /*04ca*/ 	.byte	0x3f
	.zero		1


	//   ....[72]....
        /*04cc*/ 	.word	0x00004af0
        /*04d0*/ 	.word	0x00000002
        /*04d4*/ 	.word	0x00000000
        /*04d8*/ 	.short	0x010a
        /*04da*/ 	.byte	0x3f
	.zero		1


	//   ....[73]....
        /*04dc*/ 	.word	0x00004ba0
        /*04e0*/ 	.word	0x00000002
        /*04e4*/ 	.word	0x00000000
        /*04e8*/ 	.short	0x010a
        /*04ea*/ 	.byte	0x3f
	.zero		1


	//   ....[74]....
        /*04ec*/ 	.word	0x00004c50
        /*04f0*/ 	.word	0x00000002
        /*04f4*/ 	.word	0x00000000
        /*04f8*/ 	.short	0x010a
        /*04fa*/ 	.byte	0x3f
	.zero		1


	//   ....[75]....
        /*04fc*/ 	.word	0x00004d00
        /*0500*/ 	.word	0x00000002
        /*0504*/ 	.word	0x00000000
        /*0508*/ 	.short	0x010a
        /*050a*/ 	.byte	0x3f
	.zero		1


	//   ....[76]....
        /*050c*/ 	.word	0x00004db0
        /*0510*/ 	.word	0x00000002
        /*0514*/ 	.word	0x00000000
        /*0518*/ 	.short	0x010a
        /*051a*/ 	.byte	0x3f
	.zero		1


	//   ....[77]....
        /*051c*/ 	.word	0x00004e60
        /*0520*/ 	.word	0x00000002
        /*0524*/ 	.word	0x00000000
        /*0528*/ 	.short	0x010a
        /*052a*/ 	.byte	0x3f
	.zero		1


	//   ....[78]....
        /*052c*/ 	.word	0x00004f10
        /*0530*/ 	.word	0x00000002
        /*0534*/ 	.word	0x00000000
        /*0538*/ 	.short	0x010a
        /*053a*/ 	.byte	0x3f
	.zero		1


	//   ....[79]....
        /*053c*/ 	.word	0x00004fc0
        /*0540*/ 	.word	0x00000002
        /*0544*/ 	.word	0x00000000
        /*0548*/ 	.short	0x010a
        /*054a*/ 	.byte	0x3f
	.zero		1


	//   ....[80]....
        /*054c*/ 	.word	0x00005070
        /*0550*/ 	.word	0x00000002
        /*0554*/ 	.word	0x00000000
        /*0558*/ 	.short	0x010a
        /*055a*/ 	.byte	0x3f
	.zero		1


	//   ....[81]....
        /*055c*/ 	.word	0x00005120
        /*0560*/ 	.word	0x00000002
        /*0564*/ 	.word	0x00000000
        /*0568*/ 	.short	0x010a
        /*056a*/ 	.byte	0x3f
	.zero		1


	//   ....[82]....
        /*056c*/ 	.word	0x000051d0
        /*0570*/ 	.word	0x00000002
        /*0574*/ 	.word	0x00000000
        /*0578*/ 	.short	0x010a
        /*057a*/ 	.byte	0x3f
	.zero		1


	//   ....[83]....
        /*057c*/ 	.word	0x00005280
        /*0580*/ 	.word	0x00000002
        /*0584*/ 	.word	0x00000000
        /*0588*/ 	.short	0x010a
        /*058a*/ 	.byte	0x3f
	.zero		1


	//   ....[84]....
        /*058c*/ 	.word	0x00005330
        /*0590*/ 	.word	0x00000002
        /*0594*/ 	.word	0x00000000
        /*0598*/ 	.short	0x010a
        /*059a*/ 	.byte	0x3f
	.zero		1


	//   ....[85]....
        /*059c*/ 	.word	0x000053e0
        /*05a0*/ 	.word	0x00000002
        /*05a4*/ 	.word	0x00000000
        /*05a8*/ 	.short	0x010a
        /*05aa*/ 	.byte	0x3f
	.zero		1


	//   ....[86]....
        /*05ac*/ 	.word	0x00005490
        /*05b0*/ 	.word	0x00000002
        /*05b4*/ 	.word	0x00000000
        /*05b8*/ 	.short	0x010a
        /*05ba*/ 	.byte	0x3f
	.zero		1


	//   ....[87]....
        /*05bc*/ 	.word	0x00005540
        /*05c0*/ 	.word	0x00000002
        /*05c4*/ 	.word	0x00000000
        /*05c8*/ 	.short	0x010a
        /*05ca*/ 	.byte	0x3f
	.zero		1


	//   ....[88]....
        /*05cc*/ 	.word	0x000055f0
        /*05d0*/ 	.word	0x00000003
        /*05d4*/ 	.word	0x00000000
        /*05d8*/ 	.short	0x010a
        /*05da*/ 	.byte	0x3f
	.zero		1


	//----- nvinfo : EIATTR_NUM_MBARRIERS
	.align		4
.L_26:
        /*05dc*/ 	.byte	0x03, 0x38
        /*05de*/ 	.short	0x0038


	//----- nvinfo : EIATTR_EXIT_INSTR_OFFSETS
	.align		4
        /*05e0*/ 	.byte	0x04, 0x1c
        /*05e2*/ 	.short	(.L_28 - .L_27)


	//   ....[0]....
.L_27:
        /*05e4*/ 	.word	0x00000d60


	//   ....[1]....
        /*05e8*/ 	.word	0x00001790


	//   ....[2]....
        /*05ec*/ 	.word	0x000018a0


	//   ....[3]....
        /*05f0*/ 	.word	0x000031c0


	//   ....[4]....
        /*05f4*/ 	.word	0x000031f0


	//   ....[5]....
        /*05f8*/ 	.word	0x00003bc0


	//   ....[6]....
        /*05fc*/ 	.word	0x00003bf0


	//   ....[7]....
        /*0600*/ 	.word	0x00003c10


	//   ....[8]....
        /*0604*/ 	.word	0x00004250


	//   ....[9]....
        /*0608*/ 	.word	0x00005620


	//----- nvinfo : EIATTR_MAX_THREADS
	.align		4
.L_28:
        /*060c*/ 	.byte	0x04, 0x05
        /*060e*/ 	.short	(.L_30 - .L_29)
.L_29:
        /*0610*/ 	.word	0x00000100
        /*0614*/ 	.word	0x00000001
        /*0618*/ 	.word	0x00000001


	//----- nvinfo : EIATTR_CRS_STACK_SIZE
	.align		4
.L_30:
        /*061c*/ 	.byte	0x04, 0x1e
        /*061e*/ 	.short	(.L_32 - .L_31)
.L_31:
        /*0620*/ 	.word	0x00000000


	//----- nvinfo : EIATTR_CBANK_PARAM_SIZE
	.align		4
.L_32:
        /*0624*/ 	.byte	0x03, 0x19
        /*0626*/ 	.short	0x03f0


	//----- nvinfo : EIATTR_PARAM_CBANK
	.align		4
        /*0628*/ 	.byte	0x04, 0x0a
        /*062a*/ 	.short	(.L_34 - .L_33)
	.align		4
.L_33:
        /*062c*/ 	.word	index@(.nv.constant0._ZN7cutlass13device_kernelINS_4conv6kernel13ConvUniversalINS1_16ConvProblemShapeILNS1_8OperatorE2ELi2EEENS1_10collective14CollectiveConvINS1_46MainloopSm90TmaGmmaWarpSpecializedImplicitGemmILS5_2ELi28ELi2EN4cute5tupleIJNSA_1CILi1EEESD_SD_EEENS1_36KernelImplicitTmaWarpSpecializedSm90ELi1EEENSB_IJNSC_ILi64EEENSB_IJSH_EEENSB_IJNSC_ILi32EEEEEEEEENS_10bfloat16_tESM_NSA_8TiledMMAINSA_8MMA_AtomIJNSA_4SM904GMMA27MMA_64x64x16_F32BF16BF16_SSILNSQ_5MajorE1ELSS_1ELNSQ_7ScaleInE1ELST_1EEEEEENSA_6LayoutISE_NSB_IJNSC_ILi0EEESX_SX_EEEEENSB_IJNSA_10UnderscoreES10_S10_EEEEENS7_6detail26Sm90ImplicitGemmTileTraitsINSA_13SM90_TMA_LOADENSA_14ComposedLayoutINSA_7SwizzleILi3ELi4ELi3EEENSA_18smem_ptr_flag_bitsILi16EEENSW_INSB_IJNSB_IJSH_SD_EEENSB_IJNSC_ILi8EEENSC_ILi4EEEEEENSB_IJSD_NSC_ILi28EEEEEEEEENSB_IJNSB_IJSD_SX_EEENSB_IJSH_NSC_ILi512EEEEEENSB_IJSX_NSC_ILi2048EEEEEEEEEEEEEvEENS14_INSA_20SM90_TMA_LOAD_IM2COLES1P_vEEEENS_8epilogue10collective6detail29Sm90TmaWarpSpecializedAdapterINS1V_15DefaultEpilogueISM_NSB_IJlNSB_IJSD_llEEESX_EEES20_NS1U_6thread17LinearCombinationISM_Li1EffLNS21_9ScaleType4KindE0ELNS_15FloatRoundStyleE2ESM_EENS_4gemm15EpilogueDefaultEEEEEvvEEEEvNT_6ParamsE)
        /*0630*/ 	.short	0x0210
        /*0632*/ 	.short	0x03f0


	//----- nvinfo : EIATTR_SW_WAR
	.align		4
.L_34:
        /*0634*/ 	.byte	0x04, 0x36
        /*0636*/ 	.short	(.L_36 - .L_35)
.L_35:
        /*0638*/ 	.word	0x00000008
.L_36:


//--------------------- .nv.callgraph             --------------------------
	.section	.nv.callgraph,"",@"SHT_CUDA_CALLGRAPH"
	.align	4
	.sectionentsize	8
	.align		4
        /*0000*/ 	.word	0x00000000
	.align		4
        /*0004*/ 	.word	0xffffffff
	.align		4
        /*0008*/ 	.word	0x00000000
	.align		4
        /*000c*/ 	.word	0xfffffffe
	.align		4
        /*0010*/ 	.word	0x00000000
	.align		4
        /*0014*/ 	.word	0xfffffffd
	.align		4
        /*0018*/ 	.word	0x00000000
	.align		4
        /*001c*/ 	.word	0xfffffffc


//--------------------- .nv.constant4             --------------------------
	.section	.nv.constant4,"a",@progbits
	.align	8
	.align		8
.nv.constant4:
        /*0000*/ 	.dword	_ZN39_INTERNAL_725b8801_4_k_cu_bd7e4120_26664cuda3std3__45__cpo5beginE
	.align		8
        /*0008*/ 	.dword	_ZN39_INTERNAL_725b8801_4_k_cu_bd7e4120_26664cuda3std3__45__cpo3endE
	.align		8
        /*0010*/ 	.dword	_ZN39_INTERNAL_725b8801_4_k_cu_bd7e4120_26664cuda3std3__45__cpo6cbeginE
	.align		8
        /*0018*/ 	.dword	_ZN39_INTERNAL_725b8801_4_k_cu_bd7e4120_26664cuda3std3__45__cpo4cendE
	.align		8
        /*0020*/ 	.dword	_ZN39_INTERNAL_725b8801_4_k_cu_bd7e4120_26664cuda3std3__441_GLOBAL__N__725b8801_4_k_cu_bd7e4120_26666ignoreE
	.align		8
        /*0028*/ 	.dword	_ZN39_INTERNAL_725b8801_4_k_cu_bd7e4120_26664cuda3std3__419piecewise_constructE
	.align		8
        /*0030*/ 	.dword	_ZN39_INTERNAL_725b8801_4_k_cu_bd7e4120_26664cuda3std3__48in_placeE
	.align		8
        /*0038*/ 	.dword	_ZN39_INTERNAL_725b8801_4_k_cu_bd7e4120_26664cuda3std6ranges3__45__cpo4swapE
	.align		8
        /*0040*/ 	.dword	_ZN39_INTERNAL_725b8801_4_k_cu_bd7e4120_26664cuda3std6ranges3__45__cpo9iter_moveE
	.align		8
        /*0048*/ 	.dword	_ZN39_INTERNAL_725b8801_4_k_cu_bd7e4120_26664cute7productE
	.align		8
        /*0050*/ 	.dword	_ZN39_INTERNAL_725b8801_4_k_cu_bd7e4120_26664cute1_E


//--------------------- .text._ZN7cutlass13device_kernelINS_4conv6kernel13ConvUniversalINS1_16ConvProblemShapeILNS1_8OperatorE2ELi2EEENS1_10collective14CollectiveConvINS1_46MainloopSm90TmaGmmaWarpSpecializedImplicitGemmILS5_2ELi28ELi2EN4cute5tupleIJNSA_1CILi1EEESD_SD_EEENS1_36KernelImplicitTmaWarpSpecializedSm90ELi1EEENSB_IJNSC_ILi64EEENSB_IJSH_EEENSB_IJNSC_ILi32EEEEEEEEENS_10bfloat16_tESM_NSA_8TiledMMAINSA_8MMA_AtomIJNSA_4SM904GMMA27MMA_64x64x16_F32BF16BF16_SSILNSQ_5MajorE1ELSS_1ELNSQ_7ScaleInE1ELST_1EEEEEENSA_6LayoutISE_NSB_IJNSC_ILi0EEESX_SX_EEEEENSB_IJNSA_10UnderscoreES10_S10_EEEEENS7_6detail26Sm90ImplicitGemmTileTraitsINSA_13SM90_TMA_LOADENSA_14ComposedLayoutINSA_7SwizzleILi3ELi4ELi3EEENSA_18smem_ptr_flag_bitsILi16EEENSW_INSB_IJNSB_IJSH_SD_EEENSB_IJNSC_ILi8EEENSC_ILi4EEEEEENSB_IJSD_NSC_ILi28EEEEEEEEENSB_IJNSB_IJSD_SX_EEENSB_IJSH_NSC_ILi512EEEEEENSB_IJSX_NSC_ILi2048EEEEEEEEEEEEEvEENS14_INSA_20SM90_TMA_LOAD_IM2COLES1P_vEEEENS_8epilogue10collective6detail29Sm90TmaWarpSpecializedAdapterINS1V_15DefaultEpilogueISM_NSB_IJlNSB_IJSD_llEEESX_EEES20_NS1U_6thread17LinearCombinationISM_Li1EffLNS21_9ScaleType4KindE0ELNS_15FloatRoundStyleE2ESM_EENS_4gemm15EpilogueDefaultEEEEEvvEEEEvNT_6ParamsE --------------------------
	.section	.text._ZN7cutlass13device_kernelINS_4conv6kernel13ConvUniversalINS1_16ConvProblemShapeILNS1_8OperatorE2ELi2EEENS1_10collective14CollectiveConvINS1_46MainloopSm90TmaGmmaWarpSpecializedImplicitGemmILS5_2ELi28ELi2EN4cute5tupleIJNSA_1CILi1EEESD_SD_EEENS1_36KernelImplicitTmaWarpSpecializedSm90ELi1EEENSB_IJNSC_ILi64EEENSB_IJSH_EEENSB_IJNSC_ILi32EEEEEEEEENS_10bfloat16_tESM_NSA_8TiledMMAINSA_8MMA_AtomIJNSA_4SM904GMMA27MMA_64x64x16_F32BF16BF16_SSILNSQ_5MajorE1ELSS_1ELNSQ_7ScaleInE1ELST_1EEEEEENSA_6LayoutISE_NSB_IJNSC_ILi0EEESX_SX_EEEEENSB_IJNSA_10UnderscoreES10_S10_EEEEENS7_6detail26Sm90ImplicitGemmTileTraitsINSA_13SM90_TMA_LOADENSA_14ComposedLayoutINSA_7SwizzleILi3ELi4ELi3EEENSA_18smem_ptr_flag_bitsILi16EEENSW_INSB_IJNSB_IJSH_SD_EEENSB_IJNSC_ILi8EEENSC_ILi4EEEEEENSB_IJSD_NSC_ILi28EEEEEEEEENSB_IJNSB_IJSD_SX_EEENSB_IJSH_NSC_ILi512EEEEEENSB_IJSX_NSC_ILi2048EEEEEEEEEEEEEvEENS14_INSA_20SM90_TMA_LOAD_IM2COLES1P_vEEEENS_8epilogue10collective6detail29Sm90TmaWarpSpecializedAdapterINS1V_15DefaultEpilogueISM_NSB_IJlNSB_IJSD_llEEESX_EEES20_NS1U_6thread17LinearCombinationISM_Li1EffLNS21_9ScaleType4KindE0ELNS_15FloatRoundStyleE2ESM_EENS_4gemm15EpilogueDefaultEEEEEvvEEEEvNT_6ParamsE,"ax",@progbits
	.align	128
.text._ZN7cutlass13device_kernelINS_4conv6kernel13ConvUniversalINS1_16ConvProblemShapeILNS1_8OperatorE2ELi2EEENS1_10collective14CollectiveConvINS1_46MainloopSm90TmaGmmaWarpSpecializedImplicitGemmILS5_2ELi28ELi2EN4cute5tupleIJNSA_1CILi1EEESD_SD_EEENS1_36KernelImplicitTmaWarpSpecializedSm90ELi1EEENSB_IJNSC_ILi64EEENSB_IJSH_EEENSB_IJNSC_ILi32EEEEEEEEENS_10bfloat16_tESM_NSA_8TiledMMAINSA_8MMA_AtomIJNSA_4SM904GMMA27MMA_64x64x16_F32BF16BF16_SSILNSQ_5MajorE1ELSS_1ELNSQ_7ScaleInE1ELST_1EEEEEENSA_6LayoutISE_NSB_IJNSC_ILi0EEESX_SX_EEEEENSB_IJNSA_10UnderscoreES10_S10_EEEEENS7_6detail26Sm90ImplicitGemmTileTraitsINSA_13SM90_TMA_LOADENSA_14ComposedLayoutINSA_7SwizzleILi3ELi4ELi3EEENSA_18smem_ptr_flag_bitsILi16EEENSW_INSB_IJNSB_IJSH_SD_EEENSB_IJNSC_ILi8EEENSC_ILi4EEEEEENSB_IJSD_NSC_ILi28EEEEEEEEENSB_IJNSB_IJSD_SX_EEENSB_IJSH_NSC_ILi512EEEEEENSB_IJSX_NSC_ILi2048EEEEEEEEEEEEEvEENS14_INSA_20SM90_TMA_LOAD_IM2COLES1P_vEEEENS_8epilogue10collective6detail29Sm90TmaWarpSpecializedAdapterINS1V_15DefaultEpilogueISM_NSB_IJlNSB_IJSD_llEEESX_EEES20_NS1U_6thread17LinearCombinationISM_Li1EffLNS21_9ScaleType4KindE0ELNS_15FloatRoundStyleE2ESM_EENS_4gemm15EpilogueDefaultEEEEEvvEEEEvNT_6ParamsE:
        .type           _ZN7cutlass13device_kernelINS_4conv6kernel13ConvUniversalINS1_16ConvProblemShapeILNS1_8OperatorE2ELi2EEENS1_10collective14CollectiveConvINS1_46MainloopSm90TmaGmmaWarpSpecializedImplicitGemmILS5_2ELi28ELi2EN4cute5tupleIJNSA_1CILi1EEESD_SD_EEENS1_36KernelImplicitTmaWarpSpecializedSm90ELi1EEENSB_IJNSC_ILi64EEENSB_IJSH_EEENSB_IJNSC_ILi32EEEEEEEEENS_10bfloat16_tESM_NSA_8TiledMMAINSA_8MMA_AtomIJNSA_4SM904GMMA27MMA_64x64x16_F32BF16BF16_SSILNSQ_5MajorE1ELSS_1ELNSQ_7ScaleInE1ELST_1EEEEEENSA_6LayoutISE_NSB_IJNSC_ILi0EEESX_SX_EEEEENSB_IJNSA_10UnderscoreES10_S10_EEEEENS7_6detail26Sm90ImplicitGemmTileTraitsINSA_13SM90_TMA_LOADENSA_14ComposedLayoutINSA_7SwizzleILi3ELi4ELi3EEENSA_18smem_ptr_flag_bitsILi16EEENSW_INSB_IJNSB_IJSH_SD_EEENSB_IJNSC_ILi8EEENSC_ILi4EEEEEENSB_IJSD_NSC_ILi28EEEEEEEEENSB_IJNSB_IJSD_SX_EEENSB_IJSH_NSC_ILi512EEEEEENSB_IJSX_NSC_ILi2048EEEEEEEEEEEEEvEENS14_INSA_20SM90_TMA_LOAD_IM2COLES1P_vEEEENS_8epilogue10collective6detail29Sm90TmaWarpSpecializedAdapterINS1V_15DefaultEpilogueISM_NSB_IJlNSB_IJSD_llEEESX_EEES20_NS1U_6thread17LinearCombinationISM_Li1EffLNS21_9ScaleType4KindE0ELNS_15FloatRoundStyleE2ESM_EENS_4gemm15EpilogueDefaultEEEEEvvEEEEvNT_6ParamsE,@function
        .size           _ZN7cutlass13device_kernelINS_4conv6kernel13ConvUniversalINS1_16ConvProblemShapeILNS1_8OperatorE2ELi2EEENS1_10collective14CollectiveConvINS1_46MainloopSm90TmaGmmaWarpSpecializedImplicitGemmILS5_2ELi28ELi2EN4cute5tupleIJNSA_1CILi1EEESD_SD_EEENS1_36KernelImplicitTmaWarpSpecializedSm90ELi1EEENSB_IJNSC_ILi64EEENSB_IJSH_EEENSB_IJNSC_ILi32EEEEEEEEENS_10bfloat16_tESM_NSA_8TiledMMAINSA_8MMA_AtomIJNSA_4SM904GMMA27MMA_64x64x16_F32BF16BF16_SSILNSQ_5MajorE1ELSS_1ELNSQ_7ScaleInE1ELST_1EEEEEENSA_6LayoutISE_NSB_IJNSC_ILi0EEESX_SX_EEEEENSB_IJNSA_10UnderscoreES10_S10_EEEEENS7_6detail26Sm90ImplicitGemmTileTraitsINSA_13SM90_TMA_LOADENSA_14ComposedLayoutINSA_7SwizzleILi3ELi4ELi3EEENSA_18smem_ptr_flag_bitsILi16EEENSW_INSB_IJNSB_IJSH_SD_EEENSB_IJNSC_ILi8EEENSC_ILi4EEEEEENSB_IJSD_NSC_ILi28EEEEEEEEENSB_IJNSB_IJSD_SX_EEENSB_IJSH_NSC_ILi512EEEEEENSB_IJSX_NSC_ILi2048EEEEEEEEEEEEEvEENS14_INSA_20SM90_TMA_LOAD_IM2COLES1P_vEEEENS_8epilogue10collective6detail29Sm90TmaWarpSpecializedAdapterINS1V_15DefaultEpilogueISM_NSB_IJlNSB_IJSD_llEEESX_EEES20_NS1U_6thread17LinearCombinationISM_Li1EffLNS21_9ScaleType4KindE0ELNS_15FloatRoundStyleE2ESM_EENS_4gemm15EpilogueDefaultEEEEEvvEEEEvNT_6ParamsE,(.L_x_118 - _ZN7cutlass13device_kernelINS_4conv6kernel13ConvUniversalINS1_16ConvProblemShapeILNS1_8OperatorE2ELi2EEENS1_10collective14CollectiveConvINS1_46MainloopSm90TmaGmmaWarpSpecializedImplicitGemmILS5_2ELi28ELi2EN4cute5tupleIJNSA_1CILi1EEESD_SD_EEENS1_36KernelImplicitTmaWarpSpecializedSm90ELi1EEENSB_IJNSC_ILi64EEENSB_IJSH_EEENSB_IJNSC_ILi32EEEEEEEEENS_10bfloat16_tESM_NSA_8TiledMMAINSA_8MMA_AtomIJNSA_4SM904GMMA27MMA_64x64x16_F32BF16BF16_SSILNSQ_5MajorE1ELSS_1ELNSQ_7ScaleInE1ELST_1EEEEEENSA_6LayoutISE_NSB_IJNSC_ILi0EEESX_SX_EEEEENSB_IJNSA_10UnderscoreES10_S10_EEEEENS7_6detail26Sm90ImplicitGemmTileTraitsINSA_13SM90_TMA_LOADENSA_14ComposedLayoutINSA_7SwizzleILi3ELi4ELi3EEENSA_18smem_ptr_flag_bitsILi16EEENSW_INSB_IJNSB_IJSH_SD_EEENSB_IJNSC_ILi8EEENSC_ILi4EEEEEENSB_IJSD_NSC_ILi28EEEEEEEEENSB_IJNSB_IJSD_SX_EEENSB_IJSH_NSC_ILi512EEEEEENSB_IJSX_NSC_ILi2048EEEEEEEEEEEEEvEENS14_INSA_20SM90_TMA_LOAD_IM2COLES1P_vEEEENS_8epilogue10collective6detail29Sm90TmaWarpSpecializedAdapterINS1V_15DefaultEpilogueISM_NSB_IJlNSB_IJSD_llEEESX_EEES20_NS1U_6thread17LinearCombinationISM_Li1EffLNS21_9ScaleType4KindE0ELNS_15FloatRoundStyleE2ESM_EENS_4gemm15EpilogueDefaultEEEEEvvEEEEvNT_6ParamsE)
        .other          _ZN7cutlass13device_kernelINS_4conv6kernel13ConvUniversalINS1_16ConvProblemShapeILNS1_8OperatorE2ELi2EEENS1_10collective14CollectiveConvINS1_46MainloopSm90TmaGmmaWarpSpecializedImplicitGemmILS5_2ELi28ELi2EN4cute5tupleIJNSA_1CILi1EEESD_SD_EEENS1_36KernelImplicitTmaWarpSpecializedSm90ELi1EEENSB_IJNSC_ILi64EEENSB_IJSH_EEENSB_IJNSC_ILi32EEEEEEEEENS_10bfloat16_tESM_NSA_8TiledMMAINSA_8MMA_AtomIJNSA_4SM904GMMA27MMA_64x64x16_F32BF16BF16_SSILNSQ_5MajorE1ELSS_1ELNSQ_7ScaleInE1ELST_1EEEEEENSA_6LayoutISE_NSB_IJNSC_ILi0EEESX_SX_EEEEENSB_IJNSA_10UnderscoreES10_S10_EEEEENS7_6detail26Sm90ImplicitGemmTileTraitsINSA_13SM90_TMA_LOADENSA_14ComposedLayoutINSA_7SwizzleILi3ELi4ELi3EEENSA_18smem_ptr_flag_bitsILi16EEENSW_INSB_IJNSB_IJSH_SD_EEENSB_IJNSC_ILi8EEENSC_ILi4EEEEEENSB_IJSD_NSC_ILi28EEEEEEEEENSB_IJNSB_IJSD_SX_EEENSB_IJSH_NSC_ILi512EEEEEENSB_IJSX_NSC_ILi2048EEEEEEEEEEEEEvEENS14_INSA_20SM90_TMA_LOAD_IM2COLES1P_vEEEENS_8epilogue10collective6detail29Sm90TmaWarpSpecializedAdapterINS1V_15DefaultEpilogueISM_NSB_IJlNSB_IJSD_llEEESX_EEES20_NS1U_6thread17LinearCombinationISM_Li1EffLNS21_9ScaleType4KindE0ELNS_15FloatRoundStyleE2ESM_EENS_4gemm15EpilogueDefaultEEEEEvvEEEEvNT_6ParamsE,@"STO_CUDA_ENTRY STV_DEFAULT"
_ZN7cutlass13device_kernelINS_4conv6kernel13ConvUniversalINS1_16ConvProblemShapeILNS1_8OperatorE2ELi2EEENS1_10collective14CollectiveConvINS1_46MainloopSm90TmaGmmaWarpSpecializedImplicitGemmILS5_2ELi28ELi2EN4cute5tupleIJNSA_1CILi1EEESD_SD_EEENS1_36KernelImplicitTmaWarpSpecializedSm90ELi1EEENSB_IJNSC_ILi64EEENSB_IJSH_EEENSB_IJNSC_ILi32EEEEEEEEENS_10bfloat16_tESM_NSA_8TiledMMAINSA_8MMA_AtomIJNSA_4SM904GMMA27MMA_64x64x16_F32BF16BF16_SSILNSQ_5MajorE1ELSS_1ELNSQ_7ScaleInE1ELST_1EEEEEENSA_6LayoutISE_NSB_IJNSC_ILi0EEESX_SX_EEEEENSB_IJNSA_10UnderscoreES10_S10_EEEEENS7_6detail26Sm90ImplicitGemmTileTraitsINSA_13SM90_TMA_LOADENSA_14ComposedLayoutINSA_7SwizzleILi3ELi4ELi3EEENSA_18smem_ptr_flag_bitsILi16EEENSW_INSB_IJNSB_IJSH_SD_EEENSB_IJNSC_ILi8EEENSC_ILi4EEEEEENSB_IJSD_NSC_ILi28EEEEEEEEENSB_IJNSB_IJSD_SX_EEENSB_IJSH_NSC_ILi512EEEEEENSB_IJSX_NSC_ILi2048EEEEEEEEEEEEEvEENS14_INSA_20SM90_TMA_LOAD_IM2COLES1P_vEEEENS_8epilogue10collective6detail29Sm90TmaWarpSpecializedAdapterINS1V_15DefaultEpilogueISM_NSB_IJlNSB_IJSD_llEEESX_EEES20_NS1U_6thread17LinearCombinationISM_Li1EffLNS21_9ScaleType4KindE0ELNS_15FloatRoundStyleE2ESM_EENS_4gemm15EpilogueDefaultEEEEEvvEEEEvNT_6ParamsE:
[----:B------:R-:W-:Y:S01]  /*0000*/  LDC R1, c[0x0][0x28] ;  /* 0x00000a00ff017b82 */ /* 0x000fe20000000800 */
[----:B------:R-:W0:Y:S01]  /*0010*/  S2R R5, SR_TID.X ;  /* 0x0000000000057919 */ /* 0x000e220000002100 */
[----:B------:R-:W-:Y:S01]  /*0020*/  ELECT P0, URZ, PT ;  /* 0x00000000003f782f */ /* 0x000fe20003800000 */
[----:B------:R-:W-:Y:S01]  /*0030*/  BSSY B0, `(.L_x_0) ;  /* 0x000000f000007945 */ /* 0x000fe20003800000 */
[--C-:B0-----:R-:W-:Y:S02]  /*0040*/  SHF.R.U32.HI R0, RZ, 0x5, R5.reuse ;  /* 0x00000005ff007819 */ /* 0x101fe40000011605 */
[----:B------:R-:W-:-:S03]  /*0050*/  SHF.R.U32.HI R8, RZ, 0x7, R5 ;  /* 0x00000007ff087819 */ /* 0x000fc60000011605 */
[----:B------:R-:W0:Y:S04]  /*0060*/  SHFL.IDX PT, R9, R0, RZ, 0x1f ;  /* 0x00001fff00097589 */ /* 0x000e2800000e0000 */
[----:B------:R-:W1:Y:S01]  /*0070*/  SHFL.IDX PT, R8, R8, RZ, 0x1f ;  /* 0x00001fff08087589 */ /* 0x000e6200000e0000 */
[----:B0-----:R-:W-:-:S13]  /*0080*/  ISETP.NE.OR P0, PT, R9, RZ, !P0 ;  /* 0x000000ff0900720c */ /* 0x001fda0004705670 */
[----:B-1----:R-:W-:Y:S05]  /*0090*/  @P0 BRA `(.L_x_1) ;  /* 0x0000000000200947 */ /* 0x002fea0003800000 */
[----:B------:R-:W-:Y:S02]  /*00a0*/  ULDC.64 UR4, c[0x0][0x198] ;  /* 0x0000660000047ab9 */ /* 0x000fe40000000a00 */
[----:B------:R-:W-:Y:S02]  /*00b0*/  UIADD3 UR6, UP0, UR4, 0xf0, URZ ;  /* 0x000000f004067890 */ /* 0x000fe4000ff1e03f */
[----:B------:R-:W-:Y:S02]  /*00c0*/  UIADD3 UR4, UP1, UR4, 0x1f0, URZ ;  /* 0x000001f004047890 */ /* 0x000fe4000ff3e03f */
[----:B------:R-:W-:Y:S02]  /*00d0*/  UIADD3.X UR7, URZ, UR5, URZ, UP0, !UPT ;  /* 0x000000053f077290 */ /* 0x000fe400087fe43f */
[----:B------:R-:W-:-:S07]  /*00e0*/  UIADD3.X UR5, URZ, UR5, URZ, UP1, !UPT ;  /* 0x000000053f057290 */ /* 0x000fce0008ffe43f */
[----:B------:R0:W-:Y:S02]  /*00f0*/  UTMACCTL.PF [UR6] ;  /* 0x00000000060079b9 */ /* 0x0001e40008040000 */
[----:B------:R0:W-:Y:S02]  /*0100*/  UTMACCTL.PF [UR4] ;  /* 0x00000000040079b9 */ /* 0x0001e40008040000 */
[----:B0-----:R-:W-:Y:S01]  /*0110*/  NOP ;  /* 0x0000000000007918 */ /* 0x001fe20000000000 */
.L_x_1:
[----:B------:R-:W-:Y:S05]  /*0120*/  BSYNC B0 ;  /* 0x0000000000007941 */ /* 0x000fea0003800000 */
.L_x_0:
[----:B------:R-:W0:Y:S01]  /*0130*/  SHFL.IDX PT, R0, R0, RZ, 0x1f ;  /* 0x00001fff00007589 */ /* 0x000e2200000e0000 */
[----:B------:R-:W-:-:S04]  /*0140*/  SHF.R.S32.HI R2, RZ, 0x1f, R9 ;  /* 0x0000001fff027819 */ /* 0x000fc80000011409 */
[----:B------:R-:W-:Y:S02]  /*0150*/  LEA.HI R2, R2, R9, RZ, 0x2 ;  /* 0x0000000902027211 */ /* 0x000fe400078f10ff */
[----:B0-----:R-:W-:-:S13]  /*0160*/  ISETP.NE.AND P0, PT, R0, RZ, PT ;  /* 0x000000ff0000720c */ /* 0x001fda0003f05270 */
[----:B------:R-:W-:Y:S05]  /*0170*/  @P0 BRA `(.L_x_2) ;  /* 0x0000000400240947 */ /* 0x000fea0003800000 */
[----:B------:R-:W-:Y:S01]  /*0180*/  ELECT P0, URZ, PT ;  /* 0x00000000003f782f */ /* 0x000fe20003800000 */
[----:B------:R-:W-:-:S12]  /*0190*/  BSSY B0, `(.L_x_2) ;  /* 0x0000047000007945 */ /* 0x000fd80003800000 */
[----:B------:R-:W-:Y:S05]  /*01a0*/  @!P0 BRA `(.L_x_3) ;  /* 0x0000000400148947 */ /* 0x000fea0003800000 */
[----:B------:R-:W0:Y:S01]  /*01b0*/  S2UR UR8, SR_CgaCtaId ;  /* 0x00000000000879c3 */ /* 0x000e220000008800 */
[----:B------:R-:W-:Y:S01]  /*01c0*/  UMOV UR4, 0x400 ;  /* 0x0000040000047882 */ /* 0x000fe20000000000 */
[----:B------:R-:W-:Y:S01]  /*01d0*/  UMOV UR5, 0x1 ;  /* 0x0000000100057882 */ /* 0x000fe20000000000 */
[----:B------:R-:W-:Y:S02]  /*01e0*/  UMOV UR6, 0x80 ;  /* 0x0000008000067882 */ /* 0x000fe40000000000 */
[----:B------:R-:W-:-:S04]  /*01f0*/  UIADD3 UR6, -UR6, 0x100000, URZ ;  /* 0x0010000006067890 */ /* 0x000fc8000fffe13f */
[----:B------:R-:W-:Y:S02]  /*0200*/  USHF.L.U32 UR7, UR6, 0xb, URZ ;  /* 0x0000000b06077899 */ /* 0x000fe4000800063f */
[----:B------:R-:W-:Y:S02]  /*0210*/  USHF.L.U32 UR6, UR6, 0x1, URZ ;  /* 0x0000000106067899 */ /* 0x000fe4000800063f */
[----:B0-----:R-:W-:Y:S02]  /*0220*/  ULEA UR8, UR8, UR4, 0x18 ;  /* 0x0000000408087291 */ /* 0x001fe4000f8ec03f */
[----:B------:R-:W-:-:S04]  /*0230*/  UIADD3 UR4, -UR5, 0x100000, URZ ;  /* 0x0010000005047890 */ /* 0x000fc8000fffe13f */
[----:B------:R-:W-:Y:S02]  /*0240*/  USHF.L.U32 UR5, UR4, 0xb, URZ ;  /* 0x0000000b04057899 */ /* 0x000fe4000800063f */
[----:B------:R-:W-:Y:S01]  /*0250*/  USHF.L.U32 UR4, UR4, 0x1, URZ ;  /* 0x0000000104047899 */ /* 0x000fe2000800063f */
[----:B------:R-:W0:Y:S11]  /*0260*/  FENCE.VIEW.ASYNC.S ;  /* 0x00000000000073c6 */ /* 0x000e360000000000 */
[----:B0-----:R0:W1:Y:S01]  /*0270*/  SYNCS.EXCH.64 URZ, [UR8+0x38000], UR4 ;  /* 0x03800004083f75b2 */ /* 0x0010620008000100 */
[----:B------:R0:W2:Y:S01]  /*0280*/  SYNCS.EXCH.64 URZ, [UR8+0x380e0], UR6 ;  /* 0x0380e006083f75b2 */ /* 0x0000a20008000100 */
[----:B------:R0:W3:Y:S01]  /*0290*/  SYNCS.EXCH.64 URZ, [UR8+0x38008], UR4 ;  /* 0x03800804083f75b2 */ /* 0x0000e20008000100 */
[----:B------:R0:W4:Y:S01]  /*02a0*/  SYNCS.EXCH.64 URZ, [UR8+0x380e8], UR6 ;  /* 0x0380e806083f75b2 */ /* 0x0001220008000100 */
[----:B------:R0:W0:Y:S01]  /*02b0*/  SYNCS.EXCH.64 URZ, [UR8+0x38010], UR4 ;  /* 0x03801004083f75b2 */ /* 0x0000220008000100 */
        /* <DEDUP_REMOVED lines=51> */
[----:B-1234-:R-:W-:Y:S01]  /*05f0*/  NOP ;  /* 0x0000000000007918 */ /* 0x01efe20000000000 */
.L_x_3:
[----:B0-----:R-:W-:Y:S05]  /*0600*/  BSYNC B0 ;  /* 0x0000000000007941 */ /* 0x001fea0003800000 */
.L_x_2:
[----:B------:R-:W-:Y:S01]  /*0610*/  ULDC.64 UR4, c[0x0][0x598] ;  /* 0x0001660000047ab9 */ /* 0x000fe20000000a00 */
[----:B------:R-:W-:Y:S01]  /*0620*/  LOP3.LUT R2, R2, 0xfffffffc, RZ, 0xc0, !PT ;  /* 0xfffffffc02027812 */ /* 0x000fe200078ec0ff */
[----:B------:R-:W-:Y:S01]  /*0630*/  NOP ;  /* 0x0000000000007918 */ /* 0x000fe20000000000 */
[----:B------:R-:W-:Y:S01]  /*0640*/  ISETP.NE.U32.AND P0, PT, RZ, UR4, PT ;  /* 0x00000004ff007c0c */ /* 0x000fe2000bf05070 */
[----:B------:R-:W-:Y:S01]  /*0650*/  NOP ;  /* 0x0000000000007918 */ /* 0x000fe20000000000 */
[----:B------:R-:W-:Y:S01]  /*0660*/  BAR.SYNC.DEFER_BLOCKING 0x0 ;  /* 0x0000000000007b1d */ /* 0x000fe20000010000 */
[----:B------:R-:W-:Y:S01]  /*0670*/  IMAD.IADD R9, R9, 0x1, -R2 ;  /* 0x0000000109097824 */ /* 0x000fe200078e0a02 */
[----:B------:R-:W-:Y:S02]  /*0680*/  ISETP.NE.AND.EX P0, PT, RZ, UR5, PT, P0 ;  /* 0x00000005ff007c0c */ /* 0x000fe4000bf05300 */
[C---:B------:R-:W-:Y:S02]  /*0690*/  ISETP.NE.AND P2, PT, R8.reuse, 0x1, PT ;  /* 0x000000010800780c */ /* 0x040fe40003f45270 */
[----:B------:R-:W-:Y:S01]  /*06a0*/  LOP3.LUT P1, RZ, R8, R9, RZ, 0xfc, !PT ;  /* 0x0000000908ff7212 */ /* 0x000fe2000782fcff */
[----:B------:R-:W-:-:S03]  /*06b0*/  ULDC.64 UR12, c[0x0][0x208] ;  /* 0x00008200000c7ab9 */ /* 0x000fc60000000a00 */
[----:B------:R-:W-:-:S04]  /*06c0*/  SEL R3, RZ, 0x1, P1 ;  /* 0x00000001ff037807 */ /* 0x000fc80000800000 */
[----:B------:R-:W-:Y:S01]  /*06d0*/  SEL R3, R3, 0x2, P2 ;  /* 0x0000000203037807 */ /* 0x000fe20001000000 */
[----:B------:R-:W-:Y:S06]  /*06e0*/  @!P0 BRA `(.L_x_4) ;  /* 0x00000000001c8947 */ /* 0x000fec0003800000 */
[----:B------:R-:W0:Y:S02]  /*06f0*/  LDC.64 R6, c[0x0][0x598] ;  /* 0x00016600ff067b82 */ /* 0x000e240000000a00 */
[----:B0-----:R-:W2:Y:S02]  /*0700*/  LDG.E.64 R6, desc[UR12][R6.64] ;  /* 0x0000000c06067981 */ /* 0x001ea4000c1e1b00 */
[----:B--2---:R-:W-:-:S04]  /*0710*/  ISETP.NE.U32.AND P0, PT, R6, RZ, PT ;  /* 0x000000ff0600720c */ /* 0x004fc80003f05070 */
[----:B------:R-:W-:-:S13]  /*0720*/  ISETP.NE.AND.EX P0, PT, R7, RZ, PT, P0 ;  /* 0x000000ff0700720c */ /* 0x000fda0003f05300 */
[----:B------:R-:W-:Y:S05]  /*0730*/  @!P0 BRA `(.L_x_4) ;  /* 0x0000000000088947 */ /* 0x000fea0003800000 */
[----:B------:R2:W5:Y:S01]  /*0740*/  LD.E R0, desc[UR12][R6.64] ;  /* 0x0000000c06007980 */ /* 0x000562000c101900 */
[----:B------:R-:W-:Y:S05]  /*0750*/  BRA `(.L_x_5) ;  /* 0x0000000000207947 */ /* 0x000fea0003800000 */
.L_x_4:
[----:B------:R-:W-:Y:S02]  /*0760*/  ULDC.64 UR4, c[0x0][0x588] ;  /* 0x0001620000047ab9 */ /* 0x000fe40000000a00 */
[----:B------:R-:W-:-:S04]  /*0770*/  ISETP.NE.U32.AND P0, PT, RZ, UR4, PT ;  /* 0x00000004ff007c0c */ /* 0x000fc8000bf05070 */
[----:B------:R-:W-:-:S13]  /*0780*/  ISETP.NE.AND.EX P0, PT, RZ, UR5, PT, P0 ;  /* 0x00000005ff007c0c */ /* 0x000fda000bf05300 */
[----:B------:R-:W-:Y:S05]  /*0790*/  @!P0 BRA `(.L_x_6) ;  /* 0x00000000000c8947 */ /* 0x000fea0003800000 */
[----:B------:R-:W0:Y:S02]  /*07a0*/  LDC.64 R6, c[0x0][0x588] ;  /* 0x00016200ff067b82 */ /* 0x000e240000000a00 */
[----:B0-----:R0:W5:Y:S01]  /*07b0*/  LDG.E R0, desc[UR12][R6.64] ;  /* 0x0000000c06007981 */ /* 0x001162000c1e1900 */
[----:B------:R-:W-:Y:S05]  /*07c0*/  BRA `(.L_x_5) ;  /* 0x0000000000047947 */ /* 0x000fea0003800000 */
.L_x_6:
[----:B------:R-:W1:Y:S02]  /*07d0*/  LDC R0, c[0x0][0x580] ;  /* 0x00016000ff007b82 */ /* 0x000e640000000800 */
.L_x_5:
[----:B------:R-:W-:Y:S02]  /*07e0*/  ULDC.64 UR4, c[0x0][0x5a0] ;  /* 0x0001680000047ab9 */ /* 0x000fe40000000a00 */
[----:B------:R-:W-:-:S04]  /*07f0*/  ISETP.NE.U32.AND P0, PT, RZ, UR4, PT ;  /* 0x00000004ff007c0c */ /* 0x000fc8000bf05070 */
[----:B------:R-:W-:-:S13]  /*0800*/  ISETP.NE.AND.EX P0, PT, RZ, UR5, PT, P0 ;  /* 0x00000005ff007c0c */ /* 0x000fda000bf05300 */
[----:B------:R-:W-:Y:S05]  /*0810*/  @!P0 BRA `(.L_x_7) ;  /* 0x00000000001c8947 */ /* 0x000fea0003800000 */
[----:B0-2---:R-:W0:Y:S02]  /*0820*/  LDC.64 R6, c[0x0][0x5a0] ;  /* 0x00016800ff067b82 */ /* 0x005e240000000a00 */
[----:B0-----:R-:W2:Y:S02]  /*0830*/  LDG.E.64 R6, desc[UR12][R6.64] ;  /* 0x0000000c06067981 */ /* 0x001ea4000c1e1b00 */
[----:B--2---:R-:W-:-:S04]  /*0840*/  ISETP.NE.U32.AND P0, PT, R6, RZ, PT ;  /* 0x000000ff0600720c */ /* 0x004fc80003f05070 */
[----:B------:R-:W-:-:S13]  /*0850*/  ISETP.NE.AND.EX P0, PT, R7, RZ, PT, P0 ;  /* 0x000000ff0700720c */ /* 0x000fda0003f05300 */
[----:B------:R-:W-:Y:S05]  /*0860*/  @!P0 BRA `(.L_x_7) ;  /* 0x0000000000088947 */ /* 0x000fea0003800000 */
[----:B------:R0:W5:Y:S01]  /*0870*/  LD.E R2, desc[UR12][R6.64] ;  /* 0x0000000c06027980 */ /* 0x000162000c101900 */
[----:B------:R-:W-:Y:S05]  /*0880*/  BRA `(.L_x_8) ;  /* 0x0000000000207947 */ /* 0x000fea0003800000 */
.L_x_7:
[----:B------:R-:W-:Y:S02]  /*0890*/  ULDC.64 UR4, c[0x0][0x590] ;  /* 0x0001640000047ab9 */ /* 0x000fe40000000a00 */
[----:B------:R-:W-:-:S04]  /*08a0*/  ISETP.NE.U32.AND P0, PT, RZ, UR4, PT ;  /* 0x00000004ff007c0c */ /* 0x000fc8000bf05070 */
[----:B------:R-:W-:-:S13]  /*08b0*/  ISETP.NE.AND.EX P0, PT, RZ, UR5, PT, P0 ;  /* 0x00000005ff007c0c */ /* 0x000fda000bf05300 */
[----:B------:R-:W-:Y:S05]  /*08c0*/  @!P0 BRA `(.L_x_9) ;  /* 0x00000000000c8947 */ /* 0x000fea0003800000 */
[----:B0-2---:R-:W0:Y:S02]  /*08d0*/  LDC.64 R6, c[0x0][0x590] ;  /* 0x00016400ff067b82 */ /* 0x005e240000000a00 */
[----:B0-----:R4:W5:Y:S01]  /*08e0*/  LDG.E R2, desc[UR12][R6.64] ;  /* 0x0000000c06027981 */ /* 0x001962000c1e1900 */
[----:B------:R-:W-:Y:S05]  /*08f0*/  BRA `(.L_x_8) ;  /* 0x0000000000047947 */ /* 0x000fea0003800000 */
.L_x_9:
[----:B------:R-:W3:Y:S02]  /*0900*/  LDC R2, c[0x0][0x584] ;  /* 0x00016100ff027b82 */ /* 0x000ee40000000800 */
.L_x_8:
[----:B------:R-:W1:Y:S01]  /*0910*/  LDC R4, c[0x0][0x4c0] ;  /* 0x00013000ff047b82 */ /* 0x000e620000000800 */
[----:B------:R-:W0:Y:S07]  /*0920*/  S2R R13, SR_CTAID.Y ;  /* 0x00000000000d7919 */ /* 0x000e2e0000002600 */
[----:B------:R-:W3:Y:S01]  /*0930*/  LDC R23, c[0x0][0x4c4] ;  /* 0x00013100ff177b82 */ /* 0x000ee20000000800 */
[----:B-1----:R-:W-:-:S05]  /*0940*/  VIADD R4, R4, 0x3f ;  /* 0x0000003f04047836 */ /* 0x002fca0000000000 */
[----:B0-2-4-:R-:W-:Y:S02]  /*0950*/  SHF.R.S32.HI R7, RZ, 0x1f, R4 ;  /* 0x0000001fff077819 */ /* 0x015fe40000011404 */
[----:B---3--:R-:W-:Y:S02]  /*0960*/  IABS R19, R23 ;  /* 0x0000001700137213 */ /* 0x008fe40000000000 */
[----:B------:R-:W-:Y:S02]  /*0970*/  LEA.HI R7, R7, R4, RZ, 0x6 ;  /* 0x0000000407077211 */ /* 0x000fe400078f30ff */
[----:B------:R-:W-:Y:S02]  /*0980*/  IABS R14, R13 ;  /* 0x0000000d000e7213 */ /* 0x000fe40000000000 */
[----:B------:R-:W-:-:S04]  /*0990*/  SHF.R.S32.HI R10, RZ, 0x6, R7 ;  /* 0x00000006ff0a7819 */ /* 0x000fc80000011407 */
[----:B------:R-:W-:-:S04]  /*09a0*/  IABS R15, R10 ;  /* 0x0000000a000f7213 */ /* 0x000fc80000000000 */
[----:B------:R-:W0:Y:S08]  /*09b0*/  I2F.RP R4, R15 ;  /* 0x0000000f00047306 */ /* 0x000e300000209400 */
[----:B0-----:R-:W0:Y:S02]  /*09c0*/  MUFU.RCP R4, R4 ;  /* 0x0000000400047308 */ /* 0x001e240000001000 */
[----:B0-----:R-:W-:Y:S01]  /*09d0*/  VIADD R6, R4, 0xffffffe ;  /* 0x0ffffffe04067836 */ /* 0x001fe20000000000 */
[----:B------:R-:W-:-:S05]  /*09e0*/  IABS R4, R10 ;  /* 0x0000000a00047213 */ /* 0x000fca0000000000 */
[----:B------:R0:W1:Y:S01]  /*09f0*/  F2I.FTZ.U32.TRUNC.NTZ R7, R6 ;  /* 0x0000000600077305 */ /* 0x000062000021f000 */
[----:B------:R-:W-:Y:S02]  /*0a00*/  IMAD.MOV R17, RZ, RZ, -R4 ;  /* 0x000000ffff117224 */ /* 0x000fe400078e0a04 */
[----:B0-----:R-:W-:Y:S02]  /*0a10*/  IMAD.MOV.U32 R6, RZ, RZ, RZ ;  /* 0x000000ffff067224 */ /* 0x001fe400078e00ff */
[----:B-1----:R-:W-:-:S04]  /*0a20*/  IMAD.MOV R12, RZ, RZ, -R7 ;  /* 0x000000ffff0c7224 */ /* 0x002fc800078e0a07 */
[----:B------:R-:W-:-:S04]  /*0a30*/  IMAD R11, R12, R15, RZ ;  /* 0x0000000f0c0b7224 */ /* 0x000fc800078e02ff */
[----:B------:R-:W-:Y:S02]  /*0a40*/  IMAD.HI.U32 R7, R7, R11, R6 ;  /* 0x0000000b07077227 */ /* 0x000fe400078e0006 */
[----:B------:R-:W0:Y:S02]  /*0a50*/  I2F.RP R11, R19 ;  /* 0x00000013000b7306 */ /* 0x000e240000209400 */
[----:B------:R-:W-:-:S04]  /*0a60*/  IMAD.MOV.U32 R6, RZ, RZ, R14 ;  /* 0x000000ffff067224 */ /* 0x000fc800078e000e */
[----:B------:R-:W-:-:S04]  /*0a70*/  IMAD.HI.U32 R4, R7, R6, RZ ;  /* 0x0000000607047227 */ /* 0x000fc800078e00ff */
[----:B------:R-:W-:-:S05]  /*0a80*/  IMAD R6, R4, R17, R6 ;  /* 0x0000001104067224 */ /* 0x000fca00078e0206 */
[----:B------:R-:W-:Y:S01]  /*0a90*/  ISETP.GT.U32.AND P1, PT, R15, R6, PT ;  /* 0x000000060f00720c */ /* 0x000fe20003f24070 */
[----:B0-----:R-:W0:-:S12]  /*0aa0*/  MUFU.RCP R11, R11 ;  /* 0x0000000b000b7308 */ /* 0x001e180000001000 */
[----:B------:R-:W-:Y:S02]  /*0ab0*/  @!P1 IMAD.IADD R6, R6, 0x1, -R15 ;  /* 0x0000000106069824 */ /* 0x000fe400078e0a0f */
[----:B------:R-:W-:Y:S01]  /*0ac0*/  @!P1 VIADD R4, R4, 0x1 ;  /* 0x0000000104049836 */ /* 0x000fe20000000000 */
[----:B------:R-:W-:Y:S01]  /*0ad0*/  ISETP.NE.AND P1, PT, R10, RZ, PT ;  /* 0x000000ff0a00720c */ /* 0x000fe20003f25270 */
[----:B0-----:R-:W-:Y:S01]  /*0ae0*/  VIADD R7, R11, 0xffffffe ;  /* 0x0ffffffe0b077836 */ /* 0x001fe20000000000 */
[----:B------:R-:W-:Y:S02]  /*0af0*/  ISETP.GE.U32.AND P0, PT, R6, R15, PT ;  /* 0x0000000f0600720c */ /* 0x000fe40003f06070 */
[----:B------:R-:W-:Y:S01]  /*0b00*/  LOP3.LUT R6, R13, R10, RZ, 0x3c, !PT ;  /* 0x0000000a0d067212 */ /* 0x000fe200078e3cff */
[----:B------:R-:W0:Y:S02]  /*0b10*/  LDC R15, c[0x0][0x290] ;  /* 0x0000a400ff0f7b82 */ /* 0x000e240000000800 */
[----:B------:R-:W1:Y:S01]  /*0b20*/  F2I.FTZ.U32.TRUNC.NTZ R7, R7 ;  /* 0x0000000700077305 */ /* 0x000e62000021f000 */
[----:B------:R-:W-:Y:S01]  /*0b30*/  ISETP.GE.AND P2, PT, R6, RZ, PT ;  /* 0x000000ff0600720c */ /* 0x000fe20003f46270 */
[----:B------:R-:W-:-:S06]  /*0b40*/  IMAD.MOV.U32 R6, RZ, RZ, RZ ;  /* 0x000000ffff067224 */ /* 0x000fcc00078e00ff */
[----:B------:R-:W-:-:S04]  /*0b50*/  @P0 VIADD R4, R4, 0x1 ;  /* 0x0000000104040836 */ /* 0x000fc80000000000 */
[----:B------:R-:W-:Y:S02]  /*0b60*/  IMAD.MOV.U32 R14, RZ, RZ, R4 ;  /* 0x000000ffff0e7224 */ /* 0x000fe400078e0004 */
[----:B-1----:R-:W-:Y:S02]  /*0b70*/  IMAD.MOV R4, RZ, RZ, -R7 ;  /* 0x000000ffff047224 */ /* 0x002fe400078e0a07 */
[----:B------:R-:W-:Y:S01]  /*0b80*/  @!P2 IMAD.MOV R14, RZ, RZ, -R14 ;  /* 0x000000ffff0ea224 */ /* 0x000fe200078e0a0e */
[----:B------:R-:W-:Y:S01]  /*0b90*/  @!P1 LOP3.LUT R14, RZ, R10, RZ, 0x33, !PT ;  /* 0x0000000aff0e9212 */ /* 0x000fe200078e33ff */
[----:B------:R-:W-:-:S03]  /*0ba0*/  IMAD R11, R4, R19, RZ ;  /* 0x00000013040b7224 */ /* 0x000fc600078e02ff */
[----:B------:R-:W-:Y:S01]  /*0bb0*/  IABS R4, R14 ;  /* 0x0000000e00047213 */ /* 0x000fe20000000000 */
[----:B------:R-:W-:-:S04]  /*0bc0*/  IMAD.HI.U32 R6, R7, R11, R6 ;  /* 0x0000000b07067227 */ /* 0x000fc800078e0006 */
[----:B------:R-:W-:Y:S02]  /*0bd0*/  IMAD.MOV.U32 R7, RZ, RZ, R4 ;  /* 0x000000ffff077224 */ /* 0x000fe400078e0004 */
[----:B------:R-:W-:Y:S02]  /*0be0*/  IMAD.MOV R11, RZ, RZ, -R14 ;  /* 0x000000ffff0b7224 */ /* 0x000fe400078e0a0e */
[----:B------:R-:W-:-:S04]  /*0bf0*/  IMAD.HI.U32 R4, R6, R7, RZ ;  /* 0x0000000706047227 */ /* 0x000fc800078e00ff */
[----:B------:R-:W-:-:S04]  /*0c00*/  IMAD.MOV R6, RZ, RZ, -R4 ;  /* 0x000000ffff067224 */ /* 0x000fc800078e0a04 */
[----:B------:R-:W-:-:S05]  /*0c10*/  IMAD R6, R19, R6, R7 ;  /* 0x0000000613067224 */ /* 0x000fca00078e0207 */
[----:B------:R-:W-:-:S13]  /*0c20*/  ISETP.GT.U32.AND P1, PT, R19, R6, PT ;  /* 0x000000061300720c */ /* 0x000fda0003f24070 */
[----:B------:R-:W-:Y:S02]  /*0c30*/  @!P1 IMAD.IADD R6, R6, 0x1, -R19 ;  /* 0x0000000106069824 */ /* 0x000fe400078e0a13 */
[----:B------:R-:W-:Y:S01]  /*0c40*/  @!P1 VIADD R4, R4, 0x1 ;  /* 0x0000000104049836 */ /* 0x000fe20000000000 */
[----:B------:R-:W-:Y:S02]  /*0c50*/  ISETP.NE.AND P1, PT, R23, RZ, PT ;  /* 0x000000ff1700720c */ /* 0x000fe40003f25270 */
[----:B------:R-:W-:Y:S02]  /*0c60*/  ISETP.GE.U32.AND P0, PT, R6, R19, PT ;  /* 0x000000130600720c */ /* 0x000fe40003f06070 */
[----:B------:R-:W-:-:S04]  /*0c70*/  LOP3.LUT R6, R14, R23, RZ, 0x3c, !PT ;  /* 0x000000170e067212 */ /* 0x000fc800078e3cff */
[----:B------:R-:W-:Y:S01]  /*0c80*/  ISETP.GE.AND P2, PT, R6, RZ, PT ;  /* 0x000000ff0600720c */ /* 0x000fe20003f46270 */
[----:B0-----:R-:W-:-:S05]  /*0c90*/  VIADD R6, R15, 0x1f ;  /* 0x0000001f0f067836 */ /* 0x001fca0000000000 */
[----:B------:R-:W-:Y:S01]  /*0ca0*/  SHF.R.S32.HI R7, RZ, 0x1f, R6 ;  /* 0x0000001fff077819 */ /* 0x000fe20000011406 */
[----:B------:R-:W-:Y:S01]  /*0cb0*/  @P0 VIADD R4, R4, 0x1 ;  /* 0x0000000104040836 */ /* 0x000fe20000000000 */
[----:B------:R-:W-:Y:S02]  /*0cc0*/  ISETP.NE.AND P0, PT, R8, RZ, PT ;  /* 0x000000ff0800720c */ /* 0x000fe40003f05270 */
[----:B------:R-:W-:Y:S01]  /*0cd0*/  LEA.HI R7, R7, R6, RZ, 0x5 ;  /* 0x0000000607077211 */ /* 0x000fe200078f28ff */
[----:B------:R-:W-:Y:S02]  /*0ce0*/  IMAD R6, R10, R11, R13 ;  /* 0x0000000b0a067224 */ /* 0x000fe400078e020d */
[----:B------:R-:W-:Y:S01]  /*0cf0*/  @!P2 IMAD.MOV R4, RZ, RZ, -R4 ;  /* 0x000000ffff04a224 */ /* 0x000fe200078e0a04 */
[----:B------:R-:W-:Y:S02]  /*0d00*/  @!P1 LOP3.LUT R4, RZ, R23, RZ, 0x33, !PT ;  /* 0x00000017ff049212 */ /* 0x000fe400078e33ff */
[----:B------:R-:W-:-:S03]  /*0d10*/  SHF.R.S32.HI R7, RZ, 0x5, R7 ;  /* 0x00000005ff077819 */ /* 0x000fc60000011407 */
[----:B------:R-:W-:-:S04]  /*0d20*/  IMAD.MOV R12, RZ, RZ, -R4 ;  /* 0x000000ffff0c7224 */ /* 0x000fc800078e0a04 */
[----:B------:R-:W-:Y:S01]  /*0d30*/  IMAD R23, R23, R12, R14 ;  /* 0x0000000c17177224 */ /* 0x000fe200078e020e */
[----:B------:R-:W-:Y:S06]  /*0d40*/  @!P0 BRA `(.L_x_10) ;  /* 0x0000002c00ac8947 */ /* 0x000fec0003800000 */
[----:B------:R-:W-:-:S13]  /*0d50*/  ISETP.NE.AND P0, PT, R8, 0x1, PT ;  /* 0x000000010800780c */ /* 0x000fda0003f05270 */
[----:B------:R-:W-:Y:S05]  /*0d60*/  @P0 EXIT ;  /* 0x000000000000094d */ /* 0x000fea0003800000 */
[----:B------:R-:W-:Y:S01]  /*0d70*/  ISETP.GE.AND P0, PT, R15, 0x1, PT ;  /* 0x000000010f00780c */ /* 0x000fe20003f06270 */
[----:B------:R-:W-:Y:S01]  /*0d80*/  UMOV UR4, URZ ;  /* 0x0000003f00047c82 */ /* 0x000fe20008000000 */
[----:B------:R-:W-:Y:S02]  /*0d90*/  CS2R R54, SRZ ;  /* 0x0000000000367805 */ /* 0x000fe4000001ff00 */
[----:B------:R-:W-:Y:S02]  /*0da0*/  CS2R R24, SRZ ;  /* 0x0000000000187805 */ /* 0x000fe4000001ff00 */
[----:B------:R-:W-:Y:S02]  /*0db0*/  CS2R R26, SRZ ;  /* 0x00000000001a7805 */ /* 0x000fe4000001ff00 */
[----:B------:R-:W-:Y:S02]  /*0dc0*/  CS2R R28, SRZ ;  /* 0x00000000001c7805 */ /* 0x000fe4000001ff00 */
[----:B------:R-:W-:-:S02]  /*0dd0*/  CS2R R30, SRZ ;  /* 0x00000000001e7805 */ /* 0x000fc4000001ff00 */
[----:B------:R-:W-:Y:S02]  /*0de0*/  CS2R R32, SRZ ;  /* 0x0000000000207805 */ /* 0x000fe4000001ff00 */
        /* <DEDUP_REMOVED lines=9> */
[----:B------:R-:W-:Y:S01]  /*0e80*/  CS2R R52, SRZ ;  /* 0x0000000000347805 */ /* 0x000fe2000001ff00 */
[----:B------:R-:W-:Y:S06]  /*0e90*/  @!P0 BRA `(.L_x_11) ;  /* 0x0000000000708947 */ /* 0x000fec0003800000 */
[----:B------:R-:W-:-:S04]  /*0ea0*/  LOP3.LUT R5, R3, 0x1, RZ, 0xfc, !PT ;  /* 0x0000000103057812 */ /* 0x000fc800078efcff */
[----:B------:R-:W-:-:S13]  /*0eb0*/  ISETP.NE.AND P0, PT, R5, 0x3, PT ;  /* 0x000000030500780c */ /* 0x000fda0003f05270 */
[----:B------:R-:W-:Y:S05]  /*0ec0*/  @!P0 BRA `(.L_x_12) ;  /* 0x0000000000048947 */ /* 0x000fea0003800000 */
[----:B------:R-:W-:Y:S01]  /*0ed0*/  BPT.TRAP 0x1 ;  /* 0x000000040000795c */ /* 0x000fe20000300000 */
.L_x_12:
[----:B------:R-:W0:Y:S01]  /*0ee0*/  S2UR UR5, SR_CgaCtaId ;  /* 0x00000000000579c3 */ /* 0x000e220000008800 */
[----:B------:R-:W-:Y:S01]  /*0ef0*/  SHF.L.U32 R5, RZ, 0x1f, RZ ;  /* 0x0000001fff057819 */ /* 0x000fe200000006ff */
[----:B------:R-:W-:Y:S02]  /*0f00*/  UMOV UR4, 0x400 ;  /* 0x0000040000047882 */ /* 0x000fe40000000000 */
[----:B0-----:R-:W-:-:S12]  /*0f10*/  ULEA UR4, UR5, UR4, 0x18 ;  /* 0x0000000405047291 */ /* 0x001fd8000f8ec03f */
.L_x_13:
[----:B0-----:R-:W-:-:S04]  /*0f20*/  IMAD.U32 R8, RZ, RZ, UR4 ;  /* 0x00000004ff087e24 */ /* 0x001fc8000f8e00ff */
[----:B------:R0:W1:Y:S03]  /*0f30*/  SYNCS.PHASECHK.TRANS64.TRYWAIT P0, [R8+URZ+0x38000], R5 ;  /* 0x03800005080075a7 */ /* 0x000066000800017f */
[----:B-1----:R-:W-:Y:S05]  /*0f40*/  @!P0 NANOSLEEP.SYNCS 0x989680 ;  /* 0x009896800000895d */ /* 0x002fea0003900000 */
[----:B------:R-:W1:Y:S02]  /*0f50*/  @!P0 SYNCS.PHASECHK.TRANS64 P0, [R8+URZ+0x38000], R5 ;  /* 0x03800005080085a7 */ /* 0x000e64000800007f */
[----:B-1----:R-:W-:Y:S05]  /*0f60*/  @!P0 BRA `(.L_x_13) ;  /* 0xfffffffc00ec8947 */ /* 0x002fea000383ffff */
[----:B------:R-:W-:Y:S01]  /*0f70*/  UIADD3 UR5, UR4, 0x1c000, URZ ;  /* 0x0001c00004057890 */ /* 0x000fe2000fffe03f */
[----:B------:R-:W-:Y:S01]  /*0f80*/  WARPGROUP.ARRIVE ;  /* 0x00000000000079c5 */ /* 0x000fe20000000000 */
[----:B------:R-:W-:Y:S02]  /*0f90*/  USHF.R.U32.HI UR4, URZ, 0x4, UR4 ;  /* 0x000000043f047899 */ /* 0x000fe40008011604 */
[----:B------:R-:W-:Y:S02]  /*0fa0*/  USHF.R.U32.HI UR5, URZ, 0x4, UR5 ;  /* 0x000000043f057899 */ /* 0x000fe40008011605 */
[----:B------:R-:W-:Y:S02]  /*0fb0*/  ULOP3.LUT UR4, UR4, 0x3fff, URZ, 0xc0, !UPT ;  /* 0x00003fff04047892 */ /* 0x000fe4000f8ec03f */
[----:B------:R-:W-:Y:S01]  /*0fc0*/  ULOP3.LUT UR6, UR5, 0x3fff, URZ, 0xc0, !UPT ;  /* 0x00003fff05067892 */ /* 0x000fe2000f8ec03f */
[----:B------:R-:W-:Y:S02]  /*0fd0*/  UMOV UR7, 0x40000040 ;  /* 0x4000004000077882 */ /* 0x000fe40000000000 */
[----:B------:R-:W-:-:S06]  /*0fe0*/  UMOV UR5, 0x40000040 ;  /* 0x4000004000057882 */ /* 0x000fcc0000000000 */
[----:B------:R-:W-:Y:S01]  /*0ff0*/  HGMMA.64x64x16.F32.BF16 R24, gdesc[UR4].tnspA.tnspB, RZ, !UPT ;  /* 0x60e00000041879f0 */ /* 0x000fe2000c7018ff */
[----:B------:R-:W-:Y:S02]  /*1000*/  UIADD3 UR4, UR4, 0x80, URZ ;  /* 0x0000008004047890 */ /* 0x000fe4000fffe03f */
[----:B------:R-:W-:Y:S01]  /*1010*/  UIADD3 UR6, UR6, 0x80, URZ ;  /* 0x0000008006067890 */ /* 0x000fe2000fffe03f */
[----:B------:R-:W-:Y:S01]  /*1020*/  UMOV UR5, 0x40000040 ;  /* 0x4000004000057882 */ /* 0x000fe20000000000 */
[----:B------:R-:W-:-:S07]  /*1030*/  UMOV UR7, 0x40000040 ;  /* 0x4000004000077882 */ /* 0x000fce0000000000 */
[----:B------:R-:W-:Y:S01]  /*1040*/  HGMMA.64x64x16.F32.BF16 R24, gdesc[UR4].tnspA.tnspB, R24, gsb0 ;  /* 0x60e00000041879f0 */ /* 0x000fe20008001818 */
[----:B------:R-:W-:-:S05]  /*1050*/  UMOV UR4, 0x1 ;  /* 0x0000000100047882 */ /* 0x000fca0000000000 */
.L_x_11:
[----:B0-----:R-:W-:-:S05]  /*1060*/  VIMNMX R8, R7, 0x1, PT ;  /* 0x0000000107087848 */ /* 0x001fca0003fe0100 */
[----:B------:R-:W-:-:S05]  /*1070*/  IMAD.IADD R5, R7, 0x1, -R8 ;  /* 0x0000000107057824 */ /* 0x000fca00078e0a08 */
[----:B------:R-:W-:-:S13]  /*1080*/  ISETP.GE.AND P0, PT, R5, 0x1, PT ;  /* 0x000000010500780c */ /* 0x000fda0003f06270 */
[----:B------:R-:W-:Y:S05]  /*1090*/  @!P0 BRA `(.L_x_14) ;  /* 0x0000000000e88947 */ /* 0x000fea0003800000 */
[----:B------:R-:W0:Y:S01]  /*10a0*/  S2UR UR6, SR_CgaCtaId ;  /* 0x00000000000679c3 */ /* 0x000e220000008800 */
[----:B------:R-:W-:Y:S01]  /*10b0*/  UMOV UR5, 0x400 ;  /* 0x0000040000057882 */ /* 0x000fe20000000000 */
[----:B------:R-:W-:Y:S01]  /*10c0*/  LOP3.LUT R8, RZ, R7, RZ, 0x33, !PT ;  /* 0x00000007ff087212 */ /* 0x000fe200078e33ff */
[----:B------:R-:W-:Y:S01]  /*10d0*/  IMAD.MOV.U32 R10, RZ, RZ, RZ ;  /* 0x000000ffff0a7224 */ /* 0x000fe200078e00ff */
[----:B------:R-:W-:Y:S01]  /*10e0*/  LOP3.LUT R11, R3, 0x1, RZ, 0xfc, !PT ;  /* 0x00000001030b7812 */ /* 0x000fe200078efcff */
[----:B------:R-:W-:Y:S01]  /*10f0*/  UISETP.NE.U32.AND UP0, UPT, UR4, URZ, UPT ;  /* 0x0000003f0400728c */ /* 0x000fe2000bf05070 */
[----:B------:R-:W-:-:S04]  /*1100*/  VIMNMX R8, R8, -0x2, !PT ;  /* 0xfffffffe08087848 */ /* 0x000fc80007fe0100 */
[----:B------:R-:W-:Y:S01]  /*1110*/  IADD3 R7, R7, 0x2, R8 ;  /* 0x0000000207077810 */ /* 0x000fe20007ffe008 */
[----:B0-----:R-:W-:-:S04]  /*1120*/  ULEA UR7, UR6, UR5, 0x18 ;  /* 0x0000000506077291 */ /* 0x001fc8000f8ec03f */
[----:B------:R-:W-:Y:S02]  /*1130*/  UIADD3 UR5, UR7, 0x1c000, URZ ;  /* 0x0001c00007057890 */ /* 0x000fe4000fffe03f */
[----:B------:R-:W-:Y:S02]  /*1140*/  USHF.R.U32.HI UR6, URZ, 0x4, UR7 ;  /* 0x000000043f067899 */ /* 0x000fe40008011607 */
[----:B------:R-:W-:Y:S02]  /*1150*/  USHF.R.U32.HI UR5, URZ, 0x4, UR5 ;  /* 0x000000043f057899 */ /* 0x000fe40008011605 */
[----:B------:R-:W-:Y:S02]  /*1160*/  ULOP3.LUT UR15, UR6, 0x3fff, URZ, 0xc0, !UPT ;  /* 0x00003fff060f7892 */ /* 0x000fe4000f8ec03f */
[----:B------:R-:W-:-:S03]  /*1170*/  ULOP3.LUT UR14, UR5, 0x3fff, URZ, 0xc0, !UPT ;  /* 0x00003fff050e7892 */ /* 0x000fc6000f8ec03f */
[----:B------:R-:W-:-:S09]  /*1180*/  UMOV UR5, URZ ;  /* 0x0000003f00057c82 */ /* 0x000fd20008000000 */
.L_x_19:
[----:B------:R-:W-:-:S13]  /*1190*/  ISETP.NE.AND P1, PT, R11, 0x3, PT ;  /* 0x000000030b00780c */ /* 0x000fda0003f25270 */
[----:B0-----:R-:W-:Y:S05]  /*11a0*/  @!P1 BRA `(.L_x_15) ;  /* 0x0000000000049947 */ /* 0x001fea0003800000 */
[----:B------:R-:W-:Y:S01]  /*11b0*/  BPT.TRAP 0x1 ;  /* 0x000000040000795c */ /* 0x000fe20000300000 */
.L_x_15:
[----:B------:R-:W-:Y:S01]  /*11c0*/  SHF.L.U32 R8, R10, 0x1f, RZ ;  /* 0x0000001f0a087819 */ /* 0x000fe200000006ff */
[----:B------:R-:W-:-:S12]  /*11d0*/  ULEA UR6, UR4, UR7, 0x3 ;  /* 0x0000000704067291 */ /* 0x000fd8000f8e183f */
.L_x_16:
[----:B0-----:R-:W-:-:S04]  /*11e0*/  IMAD.U32 R9, RZ, RZ, UR6 ;  /* 0x00000006ff097e24 */ /* 0x001fc8000f8e00ff */
[----:B------:R0:W1:Y:S03]  /*11f0*/  SYNCS.PHASECHK.TRANS64.TRYWAIT P0, [R9+URZ+0x38000], R8 ;  /* 0x03800008090075a7 */ /* 0x000066000800017f */
[----:B-1----:R-:W-:Y:S05]  /*1200*/  @!P0 NANOSLEEP.SYNCS 0x989680 ;  /* 0x009896800000895d */ /* 0x002fea0003900000 */
[----:B------:R-:W1:Y:S02]  /*1210*/  @!P0 SYNCS.PHASECHK.TRANS64 P0, [R9+URZ+0x38000], R8 ;  /* 0x03800008090085a7 */ /* 0x000e64000800007f */
[----:B-1----:R-:W-:Y:S05]  /*1220*/  @!P0 BRA `(.L_x_16) ;  /* 0xfffffffc00ec8947 */ /* 0x002fea000383ffff */
[----:B------:R-:W-:Y:S01]  /*1230*/  ULEA UR8, UR4, UR15, 0x8 ;  /* 0x0000000f04087291 */ /* 0x000fe2000f8e403f */
[----:B------:R-:W-:Y:S01]  /*1240*/  WARPGROUP.ARRIVE ;  /* 0x00000000000079c5 */ /* 0x000fe20000000000 */
[----:B------:R-:W-:Y:S01]  /*1250*/  ULEA UR10, UR4, UR14, 0x8 ;  /* 0x0000000e040a7291 */ /* 0x000fe2000f8e403f */
[----:B------:R-:W-:Y:S01]  /*1260*/  UMOV UR9, 0x40000040 ;  /* 0x4000004000097882 */ /* 0x000fe20000000000 */
[----:B------:R-:W-:-:S07]  /*1270*/  UMOV UR11, 0x40000040 ;  /* 0x40000040000b7882 */ /* 0x000fce0000000000 */
[----:B------:R-:W-:Y:S01]  /*1280*/  HGMMA.64x64x16.F32.BF16 R24, gdesc[UR8].tnspA.tnspB, R24, UP0 ;  /* 0x60e00000081879f0 */ /* 0x000fe2000bf01818 */
[----:B------:R-:W-:Y:S02]  /*1290*/  UIADD3 UR8, UR8, 0x80, URZ ;  /* 0x0000008008087890 */ /* 0x000fe4000fffe03f */
[----:B------:R-:W-:Y:S01]  /*12a0*/  UIADD3 UR10, UR10, 0x80, URZ ;  /* 0x000000800a0a7890 */ /* 0x000fe2000fffe03f */
[----:B------:R-:W-:Y:S01]  /*12b0*/  UMOV UR9, 0x40000040 ;  /* 0x4000004000097882 */ /* 0x000fe20000000000 */
[----:B------:R-:W-:-:S07]  /*12c0*/  UMOV UR11, 0x40000040 ;  /* 0x40000040000b7882 */ /* 0x000fce0000000000 */
[----:B------:R-:W-:Y:S03]  /*12d0*/  HGMMA.64x64x16.F32.BF16 R24, gdesc[UR8].tnspA.tnspB, R24, gsb0 ;  /* 0x60e00000081879f0 */ /* 0x000fe60008001818 */
[----:B------:R-:W-:Y:S02]  /*12e0*/  WARPGROUP.DEPBAR.LE gsb0, 0x1 ;  /* 0x00008000000079c5 */ /* 0x000fe40000010100 */
[----:B------:R-:W-:Y:S05]  /*12f0*/  @!P1 BRA `(.L_x_17) ;  /* 0x0000000000049947 */ /* 0x000fea0003800000 */
[----:B------:R-:W-:Y:S01]  /*1300*/  BPT.TRAP 0x1 ;  /* 0x000000040000795c */ /* 0x000fe20000300000 */
.L_x_17:
[----:B------:R-:W-:Y:S01]  /*1310*/  ULEA UR6, UR5, UR7, 0x3 ;  /* 0x0000000705067291 */ /* 0x000fe2000f8e183f */
[----:B------:R-:W-:-:S03]  /*1320*/  ISETP.GT.U32.AND P0, PT, R3, 0x1, PT ;  /* 0x000000010300780c */ /* 0x000fc60003f04070 */
[----:B------:R-:W-:-:S04]  /*1330*/  UIADD3 UR6, UR6, 0x380e0, URZ ;  /* 0x000380e006067890 */ /* 0x000fc8000fffe03f */
[----:B------:R-:W-:-:S09]  /*1340*/  UPRMT UR6, URZ, 0x654, UR6 ;  /* 0x000006543f067896 */ /* 0x000fd20008000006 */
[----:B------:R-:W-:Y:S01]  /*1350*/  SYNCS.ARRIVE.TRANS64.RED.A1T0 RZ, [UR6], RZ ;  /* 0x000000ffffff79a7 */ /* 0x000fe20008100406 */
[----:B------:R-:W-:Y:S05]  /*1360*/  @P0 BRA `(.L_x_18) ;  /* 0x0000000000040947 */ /* 0x000fea0003800000 */
[----:B------:R-:W-:Y:S01]  /*1370*/  BPT.TRAP 0x1 ;  /* 0x000000040000795c */ /* 0x000fe20000300000 */
.L_x_18:
[----:B------:R-:W-:Y:S01]  /*1380*/  VIADD R7, R7, 0xffffffff ;  /* 0xffffffff07077836 */ /* 0x000fe20000000000 */
[----:B------:R-:W-:Y:S02]  /*1390*/  UIADD3 UR4, UR4, 0x1, URZ ;  /* 0x0000000104047890 */ /* 0x000fe4000fffe03f */
[----:B------:R-:W-:Y:S02]  /*13a0*/  UIADD3 UR5, UR5, 0x1, URZ ;  /* 0x0000000105057890 */ /* 0x000fe4000fffe03f */
[----:B------:R-:W-:Y:S01]  /*13b0*/  ISETP.GT.AND P0, PT, R7, 0x1, PT ;  /* 0x000000010700780c */ /* 0x000fe20003f04270 */
[----:B------:R-:W-:Y:S02]  /*13c0*/  UISETP.NE.AND UP0, UPT, UR4, 0x1c, UPT ;  /* 0x0000001c0400788c */ /* 0x000fe4000bf05270 */
[----:B------:R-:W-:Y:S02]  /*13d0*/  UISETP.NE.AND UP1, UPT, UR5, 0x1c, UPT ;  /* 0x0000001c0500788c */ /* 0x000fe4000bf25270 */
[----:B------:R-:W-:-:S02]  /*13e0*/  USEL UR6, URZ, 0x1, UP0 ;  /* 0x000000013f067887 */ /* 0x000fc40008000000 */
[----:B------:R-:W-:Y:S02]  /*13f0*/  USEL UR4, UR4, URZ, UP0 ;  /* 0x0000003f04047287 */ /* 0x000fe40008000000 */
[----:B------:R-:W-:Y:S02]  /*1400*/  USEL UR5, UR5, URZ, UP1 ;  /* 0x0000003f05057287 */ /* 0x000fe40008800000 */
[----:B------:R-:W-:Y:S01]  /*1410*/  UPLOP3.LUT UP0, UPT, UPT, UPT, UPT, 0x80, 0x0 ;  /* 0x000000000000789c */ /* 0x000fe20003f0f070 */
[----:B------:R-:W-:Y:S01]  /*1420*/  LOP3.LUT R10, R10, UR6, RZ, 0x3c, !PT ;  /* 0x000000060a0a7c12 */ /* 0x000fe2000f8e3cff */
[----:B------:R-:W-:Y:S09]  /*1430*/  @P0 BRA `(.L_x_19) ;  /* 0xfffffffc00540947 */ /* 0x000ff2000383ffff */
.L_x_14:
[----:B------:R-:W1:Y:S01]  /*1440*/  LDC R7, c[0x0][0x290] ;  /* 0x0000a400ff077b82 */ /* 0x000e620000000800 */
[----:B------:R-:W-:Y:S02]  /*1450*/  WARPGROUP.DEPBAR.LE gsb0, 0x0 ;  /* 0x00008000000079c5 */ /* 0x000fe40000010000 */
[----:B-1----:R-:W-:-:S13]  /*1460*/  ISETP.GE.AND P0, PT, R7, 0x1, PT ;  /* 0x000000010700780c */ /* 0x002fda0003f06270 */
[----:B------:R-:W-:Y:S05]  /*1470*/  @!P0 BRA `(.L_x_20) ;  /* 0x0000000000448947 */ /* 0x000fea0003800000 */
[----:B------:R-:W-:-:S04]  /*1480*/  LOP3.LUT R7, R3, 0x1, RZ, 0xfc, !PT ;  /* 0x0000000103077812 */ /* 0x000fc800078efcff */
[----:B------:R-:W-:-:S13]  /*1490*/  ISETP.NE.AND P0, PT, R7, 0x3, PT ;  /* 0x000000030700780c */ /* 0x000fda0003f05270 */
[----:B------:R-:W-:Y:S05]  /*14a0*/  @!P0 BRA `(.L_x_21) ;  /* 0x0000000000048947 */ /* 0x000fea0003800000 */
[----:B------:R-:W-:Y:S01]  /*14b0*/  BPT.TRAP 0x1 ;  /* 0x000000040000795c */ /* 0x000fe20000300000 */
.L_x_21:
[----:B------:R-:W1:Y:S01]  /*14c0*/  S2R R10, SR_CgaCtaId ;  /* 0x00000000000a7919 */ /* 0x000e620000008800 */
[----:B0-----:R-:W-:Y:S02]  /*14d0*/  SHF.R.U32.HI R8, RZ, 0x2, R5 ;  /* 0x00000002ff087819 */ /* 0x001fe40000011605 */
[----:B------:R-:W-:Y:S02]  /*14e0*/  MOV R7, 0x400 ;  /* 0x0000040000077802 */ /* 0x000fe40000000f00 */
[----:B------:R-:W-:Y:S01]  /*14f0*/  ISETP.GT.U32.AND P0, PT, R3, 0x1, PT ;  /* 0x000000010300780c */ /* 0x000fe20003f04070 */
[----:B------:R-:W-:-:S04]  /*1500*/  IMAD.WIDE.U32 R8, R8, 0x24924925, RZ ;  /* 0x2492492508087825 */ /* 0x000fc800078e00ff */
[----:B------:R-:W-:Y:S01]  /*1510*/  IMAD R8, R9, -0x1c, R5 ;  /* 0xffffffe409087824 */ /* 0x000fe200078e0205 */
[----:B-1----:R-:W-:-:S05]  /*1520*/  LEA R7, R10, R7, 0x18 ;  /* 0x000000070a077211 */ /* 0x002fca00078ec0ff */
[----:B------:R-:W-:-:S04]  /*1530*/  IMAD R8, R8, 0x8, R7 ;  /* 0x0000000808087824 */ /* 0x000fc800078e0207 */
[----:B------:R-:W-:-:S05]  /*1540*/  VIADD R8, R8, 0x380e0 ;  /* 0x000380e008087836 */ /* 0x000fca0000000000 */
[----:B------:R-:W-:-:S04]  /*1550*/  PRMT R8, RZ, 0x654, R8 ;  /* 0x00000654ff087816 */ /* 0x000fc80000000008 */
[----:B------:R1:W-:Y:S01]  /*1560*/  SYNCS.ARRIVE.TRANS64.RED.A1T0 RZ, [R8+URZ], RZ ;  /* 0x000000ff08ff79a7 */ /* 0x0003e2000810043f */
[----:B------:R-:W-:Y:S05]  /*1570*/  @P0 BRA `(.L_x_20) ;  /* 0x0000000000040947 */ /* 0x000fea0003800000 */
[----:B------:R-:W-:Y:S01]  /*1580*/  BPT.TRAP 0x1 ;  /* 0x000000040000795c */ /* 0x000fe20000300000 */
.L_x_20:
[----:B01----:R-:W0:Y:S01]  /*1590*/  S2R R8, SR_TID.X ;  /* 0x0000000000087919 */ /* 0x003e220000002100 */
[----:B------:R-:W1:Y:S01]  /*15a0*/  LDC.64 R10, c[0x0][0x5d0] ;  /* 0x00017400ff0a7b82 */ /* 0x000e620000000a00 */
[----:B------:R-:W-:Y:S01]  /*15b0*/  IMAD.SHL.U32 R6, R6, 0x40, RZ ;  /* 0x0000004006067824 */ /* 0x000fe200078e00ff */
[----:B------:R-:W-:Y:S01]  /*15c0*/  SHF.R.S32.HI R16, RZ, 0x1f, R4 ;  /* 0x0000001fff107819 */ /* 0x000fe20000011404 */
[----:B------:R-:W2:Y:S01]  /*15d0*/  S2R R15, SR_CTAID.X ;  /* 0x00000000000f7919 */ /* 0x000ea20000002500 */
[----:B0-----:R-:W-:-:S04]  /*15e0*/  SHF.R.S32.HI R3, RZ, 0x1f, R8 ;  /* 0x0000001fff037819 */ /* 0x001fc80000011408 */
[----:B------:R-:W-:-:S04]  /*15f0*/  LEA.HI R3, R3, R8, RZ, 0x7 ;  /* 0x0000000803037211 */ /* 0x000fc800078f38ff */
[----:B------:R-:W-:-:S05]  /*1600*/  LOP3.LUT R3, R3, 0xffffff80, RZ, 0xc0, !PT ;  /* 0xffffff8003037812 */ /* 0x000fca00078ec0ff */
[----:B------:R-:W-:Y:S02]  /*1610*/  IMAD.IADD R3, R8, 0x1, -R3 ;  /* 0x0000000108037824 */ /* 0x000fe400078e0a03 */
[----:B------:R-:W0:Y:S03]  /*1620*/  LDC.64 R8, c[0x0][0x280] ;  /* 0x0000a000ff087b82 */ /* 0x000e260000000a00 */
[----:B------:R-:W-:-:S04]  /*1630*/  SHF.R.S32.HI R14, RZ, 0x1f, R3 ;  /* 0x0000001fff0e7819 */ /* 0x000fc80000011403 */
[----:B------:R-:W-:-:S04]  /*1640*/  LEA.HI R5, R14, R3, RZ, 0x2 ;  /* 0x000000030e057211 */ /* 0x000fc800078f10ff */
[--C-:B------:R-:W-:Y:S02]  /*1650*/  SHF.R.S32.HI R12, RZ, 0x2, R5.reuse ;  /* 0x00000002ff0c7819 */ /* 0x100fe40000011405 */
[----:B------:R-:W-:-:S04]  /*1660*/  SHF.R.S32.HI R7, RZ, 0x1f, R5 ;  /* 0x0000001fff077819 */ /* 0x000fc80000011405 */
[----:B------:R-:W-:-:S04]  /*1670*/  LEA.HI R7, R7, R12, RZ, 0x3 ;  /* 0x0000000c07077211 */ /* 0x000fc800078f18ff */
[----:B------:R-:W-:Y:S02]  /*1680*/  LOP3.LUT R7, R7, 0xfffffff8, RZ, 0xc0, !PT ;  /* 0xfffffff807077812 */ /* 0x000fe400078ec0ff */
[----:B0-----:R-:W-:-:S03]  /*1690*/  ISETP.GE.AND P0, PT, R6, R9, PT ;  /* 0x000000090600720c */ /* 0x001fc60003f06270 */
[----:B------:R-:W-:Y:S01]  /*16a0*/  IMAD.IADD R12, R12, 0x1, -R7 ;  /* 0x000000010c0c7824 */ /* 0x000fe200078e0a07 */
[----:B------:R-:W-:Y:S02]  /*16b0*/  LEA.HI R7, R14, R3, RZ, 0x5 ;  /* 0x000000030e077211 */ /* 0x000fe400078f28ff */
[----:B------:R-:W-:Y:S01]  /*16c0*/  LOP3.LUT R14, R5, 0xfffffffc, RZ, 0xc0, !PT ;  /* 0xfffffffc050e7812 */ /* 0x000fe200078ec0ff */
[----:B--2---:R-:W-:Y:S01]  /*16d0*/  IMAD.SHL.U32 R5, R15, 0x40, RZ ;  /* 0x000000400f057824 */ /* 0x004fe200078e00ff */
[----:B------:R-:W-:Y:S02]  /*16e0*/  SHF.R.S32.HI R13, RZ, 0x1f, R12 ;  /* 0x0000001fff0d7819 */ /* 0x000fe4000001140c */
[----:B------:R-:W-:Y:S01]  /*16f0*/  SHF.R.S32.HI R7, RZ, 0x5, R7 ;  /* 0x00000005ff077819 */ /* 0x000fe20000011407 */
[----:B------:R-:W-:Y:S01]  /*1700*/  IMAD.IADD R20, R3, 0x1, -R14 ;  /* 0x0000000103147824 */ /* 0x000fe200078e0a0e */
[----:B------:R-:W-:Y:S02]  /*1710*/  ISETP.GE.OR P0, PT, R5, R8, P0 ;  /* 0x000000080500720c */ /* 0x000fe40000706670 */
[----:B------:R-:W-:Y:S01]  /*1720*/  SHF.R.S32.HI R3, RZ, 0x1f, R6 ;  /* 0x0000001fff037819 */ /* 0x000fe20000011406 */
[----:B------:R-:W-:-:S04]  /*1730*/  IMAD.WIDE R56, R7, 0x10, R12 ;  /* 0x0000001007387825 */ /* 0x000fc800078e020c */
[----:B------:R-:W-:Y:S02]  /*1740*/  IMAD.SHL.U32 R14, R20, 0x2, RZ ;  /* 0x00000002140e7824 */ /* 0x000fe400078e00ff */
[----:B------:R-:W-:-:S03]  /*1750*/  IMAD.WIDE R56, R15, 0x40, R56 ;  /* 0x000000400f387825 */ /* 0x000fc600078e0238 */
[--C-:B------:R-:W-:Y:S01]  /*1760*/  SHF.R.S32.HI R15, RZ, 0x1f, R14.reuse ;  /* 0x0000001fff0f7819 */ /* 0x100fe2000001140e */
[-C--:B-1----:R-:W-:Y:S02]  /*1770*/  IMAD R17, R57, R10.reuse, RZ ;  /* 0x0000000a39117224 */ /* 0x082fe400078e02ff */
[----:B------:R-:W-:Y:S01]  /*1780*/  IMAD.WIDE.U32 R18, R56, R10, R14 ;  /* 0x0000000a38127225 */ /* 0x000fe200078e000e */
[----:B------:R-:W-:Y:S06]  /*1790*/  @P0 EXIT ;  /* 0x000000000000094d */ /* 0x000fec0003800000 */
[----:B------:R-:W-:Y:S01]  /*17a0*/  ULDC.64 UR6, c[0x0][0x288] ;  /* 0x0000a20000067ab9 */ /* 0x000fe20000000a00 */
[----:B------:R-:W-:Y:S01]  /*17b0*/  IMAD R17, R56, R11, R17 ;  /* 0x0000000b38117224 */ /* 0x000fe200078e0211 */
[----:B------:R-:W-:Y:S01]  /*17c0*/  ISETP.GE.AND P0, PT, R23, UR6, PT ;  /* 0x0000000617007c0c */ /* 0x000fe2000bf06270 */
[----:B------:R-:W-:Y:S01]  /*17d0*/  ULDC.64 UR4, c[0x0][0x5e0] ;  /* 0x0001780000047ab9 */ /* 0x000fe20000000a00 */
[----:B------:R-:W-:Y:S01]  /*17e0*/  IADD3 R18, P1, R6, R18, RZ ;  /* 0x0000001206127210 */ /* 0x000fe20007f3e0ff */
[----:B------:R-:W-:Y:S01]  /*17f0*/  IMAD R21, R16, UR4, RZ ;  /* 0x0000000410157c24 */ /* 0x000fe2000f8e02ff */
[C---:B------:R-:W-:Y:S01]  /*1800*/  ISETP.GE.OR P0, PT, R4.reuse, UR7, P0 ;  /* 0x0000000704007c0c */ /* 0x040fe20008706670 */
[----:B------:R-:W-:Y:S01]  /*1810*/  IMAD R7, R7, -0x10, -R5 ;  /* 0xfffffff007077824 */ /* 0x000fe200078e0a05 */
[----:B------:R-:W-:Y:S01]  /*1820*/  IADD3.X R19, R3, R19, R17, P1, !PT ;  /* 0x0000001303137210 */ /* 0x000fe20000ffe411 */
[----:B------:R-:W-:Y:S01]  /*1830*/  IMAD R21, R4, UR5, R21 ;  /* 0x0000000504157c24 */ /* 0x000fe2000f8e0215 */
[----:B------:R-:W-:Y:S01]  /*1840*/  SHF.R.S32.HI R17, RZ, 0x1f, R23 ;  /* 0x0000001fff117819 */ /* 0x000fe20000011417 */
[----:B------:R-:W-:-:S02]  /*1850*/  IMAD R5, R20, -0x2, R9 ;  /* 0xfffffffe14057824 */ /* 0x000fc400078e0209 */
[----:B------:R-:W-:Y:S01]  /*1860*/  IMAD.WIDE.U32 R18, R4, UR4, R18 ;  /* 0x0000000404127c25 */ /* 0x000fe2000f8e0012 */
[----:B------:R-:W-:-:S03]  /*1870*/  ULDC.64 UR4, c[0x0][0x5d8] ;  /* 0x0001760000047ab9 */ /* 0x000fc60000000a00 */
[----:B------:R-:W-:Y:S02]  /*1880*/  IMAD R20, R17, UR4, RZ ;  /* 0x0000000411147c24 */ /* 0x000fe4000f8e02ff */
[----:B------:R-:W-:Y:S01]  /*1890*/  IMAD.IADD R59, R19, 0x1, R21 ;  /* 0x00000001133b7824 */ /* 0x000fe200078e0215 */
[----:B------:R-:W-:Y:S06]  /*18a0*/  @P0 EXIT ;  /* 0x000000000000094d */ /* 0x000fec0003800000 */
[----:B-----5:R-:W-:Y:S01]  /*18b0*/  FSETP.NEU.AND P1, PT, R2, RZ, PT ;  /* 0x000000ff0200720b */ /* 0x020fe20003f2d000 */
[----:B------:R-:W-:Y:S01]  /*18c0*/  IMAD.MOV.U32 R58, RZ, RZ, R18 ;  /* 0x000000ffff3a7224 */ /* 0x000fe200078e0012 */
[----:B------:R-:W-:Y:S01]  /*18d0*/  IADD3 R7, R7, R8, -R12 ;  /* 0x0000000807077210 */ /* 0x000fe20007ffe80c */
[C---:B------:R-:W-:Y:S01]  /*18e0*/  IMAD R13, R23.reuse, UR5, R20 ;  /* 0x00000005170d7c24 */ /* 0x040fe2000f8e0214 */
[----:B------:R-:W-:Y:S01]  /*18f0*/  SHF.L.U64.HI R8, R10, 0x3, R11 ;  /* 0x000000030a087819 */ /* 0x000fe2000001020b */
[----:B------:R-:W-:Y:S01]  /*1900*/  IMAD.WIDE.U32 R58, R23, UR4, R58 ;  /* 0x00000004173a7c25 */ /* 0x000fe2000f8e003a */
[----:B------:R-:W-:-:S03]  /*1910*/  ULDC.64 UR4, c[0x0][0x5b8] ;  /* 0x00016e0000047ab9 */ /* 0x000fc60000000a00 */
[----:B------:R-:W-:Y:S02]  /*1920*/  IMAD.IADD R5, R5, 0x1, -R6 ;  /* 0x0000000105057824 */ /* 0x000fe400078e0a06 */
[----:B------:R-:W-:Y:S02]  /*1930*/  IMAD R12, R17, UR4, RZ ;  /* 0x00000004110c7c24 */ /* 0x000fe4000f8e02ff */
[----:B------:R-:W-:Y:S01]  /*1940*/  IMAD.SHL.U32 R9, R10, 0x8, RZ ;  /* 0x000000080a097824 */ /* 0x000fe200078e00ff */
[----:B------:R-:W-:Y:S01]  /*1950*/  ISETP.GT.AND P0, PT, R5, RZ, PT ;  /* 0x000000ff0500720c */ /* 0x000fe20003f04270 */
[----:B------:R-:W-:Y:S02]  /*1960*/  IMAD R17, R23, UR5, R12 ;  /* 0x0000000517117c24 */ /* 0x000fe4000f8e020c */
[----:B------:R-:W-:Y:S01]  /*1970*/  IMAD.IADD R13, R59, 0x1, R13 ;  /* 0x000000013b0d7824 */ /* 0x000fe200078e020d */
[----:B------:R-:W-:Y:S01]  /*1980*/  ISETP.GT.AND P2, PT, R7, RZ, P0 ;  /* 0x000000ff0700720c */ /* 0x000fe20000744270 */
[----:B------:R-:W-:-:S12]  /*1990*/  @!P1 BRA `(.L_x_22) ;  /* 0x0000001800189947 */ /* 0x000fd80003800000 */
[----:B------:R-:W-:Y:S01]  /*19a0*/  IADD3 R10, P1, R6, R14, RZ ;  /* 0x0000000e060a7210 */ /* 0x000fe20007f3e0ff */
[----:B------:R-:W-:Y:S01]  /*19b0*/  ULDC.64 UR6, c[0x0][0x5c0] ;  /* 0x0001700000067ab9 */ /* 0x000fe20000000a00 */
[----:B------:R-:W-:Y:S01]  /*19c0*/  ULDC.64 UR8, c[0x0][0x5b0] ;  /* 0x00016c0000087ab9 */ /* 0x000fe20000000a00 */
[----:B------:R-:W-:Y:S01]  /*19d0*/  IMAD R19, R16, UR6, RZ ;  /* 0x0000000610137c24 */ /* 0x000fe2000f8e02ff */
[----:B------:R-:W-:Y:S01]  /*19e0*/  ULDC.64 UR10, c[0x0][0x5a8] ;  /* 0x00016a00000a7ab9 */ /* 0x000fe20000000a00 */
[----:B------:R-:W-:Y:S02]  /*19f0*/  IMAD.X R11, R3, 0x1, R15, P1 ;  /* 0x00000001030b7824 */ /* 0x000fe400008e060f */
[C---:B------:R-:W-:Y:S02]  /*1a00*/  IMAD R60, R4.reuse, UR7, R19 ;  /* 0x00000007043c7c24 */ /* 0x040fe4000f8e0213 */
[----:B------:R-:W-:-:S04]  /*1a10*/  IMAD.WIDE.U32 R10, R4, UR6, R10 ;  /* 0x00000006040a7c25 */ /* 0x000fc8000f8e000a */
[----:B------:R-:W-:Y:S02]  /*1a20*/  IMAD.IADD R11, R11, 0x1, R60 ;  /* 0x000000010b0b7824 */ /* 0x000fe400078e023c */
[----:B------:R-:W-:Y:S02]  /*1a30*/  IMAD R61, R57, UR8, RZ ;  /* 0x00000008393d7c24 */ /* 0x000fe4000f8e02ff */
[----:B------:R-:W-:-:S04]  /*1a40*/  IMAD.WIDE.U32 R20, R23, UR4, R10 ;  /* 0x0000000417147c25 */ /* 0x000fc8000f8e000a */
[----:B------:R-:W-:Y:S02]  /*1a50*/  IMAD.IADD R19, R17, 0x1, R21 ;  /* 0x0000000111137824 */ /* 0x000fe400078e0215 */
[----:B------:R-:W-:Y:S02]  /*1a60*/  IMAD.MOV.U32 R18, RZ, RZ, R20 ;  /* 0x000000ffff127224 */ /* 0x000fe400078e0014 */
[C---:B------:R-:W-:Y:S02]  /*1a70*/  IMAD R61, R56.reuse, UR9, R61 ;  /* 0x00000009383d7c24 */ /* 0x040fe4000f8e023d */
[----:B------:R-:W-:-:S04]  /*1a80*/  IMAD.WIDE.U32 R10, R56, UR8, R18 ;  /* 0x00000008380a7c25 */ /* 0x000fc8000f8e0012 */
[----:B------:R-:W-:Y:S01]  /*1a90*/  IMAD.IADD R11, R11, 0x1, R61 ;  /* 0x000000010b0b7824 */ /* 0x000fe200078e023d */
[----:B------:R-:W-:-:S04]  /*1aa0*/  LEA R62, P1, R10, UR10, 0x1 ;  /* 0x0000000a0a3e7c11 */ /* 0x000fc8000f8208ff */
[----:B------:R-:W-:-:S05]  /*1ab0*/  LEA.HI.X R63, R10, UR11, R11, 0x1, P1 ;  /* 0x0000000b0a3f7c11 */ /* 0x000fca00088f0c0b */
[----:B------:R0:W2:Y:S01]  /*1ac0*/  @P2 LDG.E.LTC128B.U16 R59, desc[UR12][R62.64] ;  /* 0x0000000c3e3b2981 */ /* 0x0000a2000c1e1520 */
[----:B------:R-:W-:Y:S01]  /*1ad0*/  IMAD.WIDE.U32 R22, R23, UR4, RZ ;  /* 0x0000000417167c25 */ /* 0x000fe2000f8e00ff */
[----:B------:R-:W-:Y:S01]  /*1ae0*/  ULDC.64 UR4, c[0x0][0x5c8] ;  /* 0x0001720000047ab9 */ /* 0x000fe20000000a00 */
[----:B------:R-:W-:Y:S01]  /*1af0*/  ISETP.GT.AND P1, PT, R5, 0x1, PT ;  /* 0x000000010500780c */ /* 0x000fe20003f24270 */
[----:B------:R-:W-:Y:S01]  /*1b00*/  BSSY B0, `(.L_x_23) ;  /* 0x0000016000007945 */ /* 0x000fe20003800000 */
[----:B------:R-:W-:Y:S02]  /*1b10*/  IMAD.IADD R17, R23, 0x1, R17 ;  /* 0x0000000117117824 */ /* 0x000fe400078e0211 */
[----:B------:R-:W-:-:S04]  /*1b20*/  IMAD.MOV.U32 R16, RZ, RZ, R22 ;  /* 0x000000ffff107224 */ /* 0x000fc800078e0016 */
[----:B------:R-:W-:-:S04]  /*1b30*/  IMAD.WIDE.U32 R10, R56, UR8, R16 ;  /* 0x00000008380a7c25 */ /* 0x000fc8000f8e0010 */
[----:B------:R-:W-:Y:S02]  /*1b40*/  IMAD.IADD R11, R61, 0x1, R11 ;  /* 0x000000013d0b7824 */ /* 0x000fe400078e020b */
[----:B------:R-:W-:-:S04]  /*1b50*/  IMAD.WIDE.U32 R10, R4, UR6, R10 ;  /* 0x00000006040a7c25 */ /* 0x000fc8000f8e000a */
[----:B------:R-:W-:Y:S01]  /*1b60*/  IMAD.IADD R11, R60, 0x1, R11 ;  /* 0x000000013c0b7824 */ /* 0x000fe200078e020b */
[----:B0-----:R-:W-:Y:S02]  /*1b70*/  IADD3 R62, P4, P5, R6, R10, R14 ;  /* 0x0000000a063e7210 */ /* 0x001fe40007d9e00e */
[C---:B------:R-:W-:Y:S02]  /*1b80*/  LEA R10, P3, R58.reuse, UR4, 0x1 ;  /* 0x000000043a0a7c11 */ /* 0x040fe4000f8608ff */
[----:B------:R-:W-:Y:S02]  /*1b90*/  IADD3.X R63, R3, R11, R15, P4, P5 ;  /* 0x0000000b033f7210 */ /* 0x000fe400027ea40f */
[----:B------:R-:W-:Y:S02]  /*1ba0*/  LEA.HI.X R11, R58, UR5, R13, 0x1, P3 ;  /* 0x000000053a0b7c11 */ /* 0x000fe400098f0c0d */
[----:B------:R-:W-:Y:S02]  /*1bb0*/  ISETP.GT.AND P3, PT, R7, RZ, P1 ;  /* 0x000000ff0700720c */ /* 0x000fe40000f64270 */
[----:B------:R-:W-:-:S04]  /*1bc0*/  LEA R12, P4, R62, UR10, 0x1 ;  /* 0x0000000a3e0c7c11 */ /* 0x000fc8000f8808ff */
[----:B------:R-:W-:Y:S01]  /*1bd0*/  LEA.HI.X R13, R62, UR11, R63, 0x1, P4 ;  /* 0x0000000b3e0d7c11 */ /* 0x000fe2000a0f0c3f */
[----:B--2---:R-:W-:-:S04]  /*1be0*/  IMAD.U32 R65, R59, 0x10000, RZ ;  /* 0x000100003b417824 */ /* 0x004fc800078e00ff */
[----:B------:R-:W-:-:S04]  /*1bf0*/  FMUL R65, R65, R2 ;  /* 0x0000000241417220 */ /* 0x000fc80000400000 */
[----:B------:R-:W-:Y:S01]  /*1c00*/  FFMA R65, R24, R0, R65 ;  /* 0x0000000018417223 */ /* 0x000fe20000000041 */
[----:B------:R-:W-:-:S04]  /*1c10*/  PRMT R24, R59, 0x7610, R24 ;  /* 0x000076103b187816 */ /* 0x000fc80000000018 */
[----:B------:R-:W-:-:S05]  /*1c20*/  F2FP.BF16.F32.PACK_AB R65, RZ, R65 ;  /* 0x00000041ff41723e */ /* 0x000fca00000010ff */
[----:B------:R0:W-:Y:S01]  /*1c30*/  @P2 STG.E.U16 desc[UR12][R10.64], R65 ;  /* 0x000000410a002986 */ /* 0x0001e2000c10150c */
[----:B------:R-:W-:Y:S05]  /*1c40*/  @!P3 BRA `(.L_x_24) ;  /* 0x000000000004b947 */ /* 0x000fea0003800000 */
[----:B------:R1:W5:Y:S02]  /*1c50*/  LDG.E.LTC128B.U16 R24, desc[UR12][R12.64+0x2] ;  /* 0x0000020c0c187981 */ /* 0x000364000c1e1520 */
.L_x_24:
[----:B------:R-:W-:Y:S05]  /*1c60*/  BSYNC B0 ;  /* 0x0000000000007941 */ /* 0x000fea0003800000 */
.L_x_23:
[----:B------:R-:W-:Y:S01]  /*1c70*/  USHF.L.U32 UR5, UR8, 0x3, URZ ;  /* 0x0000000308057899 */ /* 0x000fe2000800063f */
[----:B-----5:R-:W-:Y:S01]  /*1c80*/  IMAD.U32 R21, R24, 0x10000, RZ ;  /* 0x0001000018157824 */ /* 0x020fe200078e00ff */
[----:B------:R-:W-:Y:S01]  /*1c90*/  USHF.L.U64.HI UR4, UR8, 0x3, UR9 ;  /* 0x0000000308047899 */ /* 0x000fe20008010209 */
[----:B------:R-:W-:Y:S02]  /*1ca0*/  ISETP.GT.AND P0, PT, R7, 0x8, P0 ;  /* 0x000000080700780c */ /* 0x000fe40000704270 */
[----:B------:R-:W-:Y:S01]  /*1cb0*/  FMUL R16, R21, R2 ;  /* 0x0000000215107220 */ /* 0x000fe20000400000 */
[----:B------:R-:W-:Y:S02]  /*1cc0*/  IMAD.U32 R58, RZ, RZ, UR5 ;  /* 0x00000005ff3a7e24 */ /* 0x000fe4000f8e00ff */
[----:B------:R-:W-:Y:S02]  /*1cd0*/  IMAD.U32 R59, RZ, RZ, UR4 ;  /* 0x00000004ff3b7e24 */ /* 0x000fe4000f8e00ff */
[----:B------:R-:W-:Y:S01]  /*1ce0*/  FFMA R16, R25, R0, R16 ;  /* 0x0000000019107223 */ /* 0x000fe20000000010 */
[----:B------:R-:W-:-:S04]  /*1cf0*/  IMAD.WIDE.U32 R58, R56, UR8, R58 ;  /* 0x00000008383a7c25 */ /* 0x000fc8000f8e003a */
[----:B------:R-:W-:Y:S01]  /*1d00*/  F2FP.BF16.F32.PACK_AB R16, RZ, R16 ;  /* 0x00000010ff10723e */ /* 0x000fe200000010ff */
[----:B------:R-:W-:Y:S01]  /*1d10*/  IMAD.IADD R61, R61, 0x1, R59 ;  /* 0x000000013d3d7824 */ /* 0x000fe200078e023b */
[----:B------:R-:W-:Y:S02]  /*1d20*/  IADD3 R20, P2, R20, R58, RZ ;  /* 0x0000003a14147210 */ /* 0x000fe40007f5e0ff */
[----:B------:R-:W-:Y:S02]  /*1d30*/  PRMT R23, R16, 0x7610, R23 ;  /* 0x0000761010177816 */ /* 0x000fe40000000017 */
[----:B------:R-:W-:Y:S01]  /*1d40*/  PRMT R16, R24, 0x7610, R16 ;  /* 0x0000761018107816 */ /* 0x000fe20000000010 */
[----:B------:R-:W-:Y:S01]  /*1d50*/  IMAD.X R19, R61, 0x1, R19, P2 ;  /* 0x000000013d137824 */ /* 0x000fe200010e0613 */
[C---:B------:R-:W-:Y:S01]  /*1d60*/  LEA R18, P2, R20.reuse, UR10, 0x1 ;  /* 0x0000000a14127c11 */ /* 0x040fe2000f8408ff */
[----:B------:R2:W-:Y:S03]  /*1d70*/  @P3 STG.E.U16 desc[UR12][R10.64+0x2], R23 ;  /* 0x000002170a003986 */ /* 0x0005e6000c10150c */
[----:B------:R-:W-:-:S05]  /*1d80*/  LEA.HI.X R19, R20, UR11, R19, 0x1, P2 ;  /* 0x0000000b14137c11 */ /* 0x000fca00090f0c13 */
[----:B------:R-:W3:Y:S01]  /*1d90*/  @P0 LDG.E.LTC128B.U16 R16, desc[UR12][R18.64] ;  /* 0x0000000c12100981 */ /* 0x000ee2000c1e1520 */
[----:B------:R-:W-:Y:S01]  /*1da0*/  IADD3 R20, P2, R22, R58, RZ ;  /* 0x0000003a16147210 */ /* 0x000fe20007f5e0ff */
[----:B------:R-:W-:Y:S01]  /*1db0*/  BSSY B0, `(.L_x_25) ;  /* 0x0000013000007945 */ /* 0x000fe20003800000 */
[----:B------:R-:W-:-:S03]  /*1dc0*/  ISETP.GT.AND P1, PT, R7, 0x8, P1 ;  /* 0x000000080700780c */ /* 0x000fc60000f24270 */
[----:B------:R-:W-:Y:S02]  /*1dd0*/  IMAD.X R21, R61, 0x1, R17, P2 ;  /* 0x000000013d157824 */ /* 0x000fe400010e0611 */
[----:B------:R-:W-:-:S03]  /*1de0*/  IMAD.WIDE.U32 R20, R4, UR6, R20 ;  /* 0x0000000604147c25 */ /* 0x000fc6000f8e0014 */
[----:B------:R-:W-:Y:S01]  /*1df0*/  IADD3 R6, P2, P3, R6, R20, R14 ;  /* 0x0000001406067210 */ /* 0x000fe20007b5e00e */
[----:B------:R-:W-:Y:S01]  /*1e00*/  IMAD.IADD R14, R60, 0x1, R21 ;  /* 0x000000013c0e7824 */ /* 0x000fe200078e0215 */
[----:B------:R-:W-:-:S04]  /*1e10*/  SHF.L.U64.HI R21, R9, 0x1, R8 ;  /* 0x0000000109157819 */ /* 0x000fc80000010208 */
[----:B------:R-:W-:Y:S02]  /*1e20*/  IADD3.X R3, R3, R14, R15, P2, P3 ;  /* 0x0000000e03037210 */ /* 0x000fe400017e640f */
[----:B------:R-:W-:Y:S02]  /*1e30*/  LEA R14, P2, R9, R10, 0x1 ;  /* 0x0000000a090e7211 */ /* 0x000fe400078408ff */
[----:B------:R-:W-:-:S03]  /*1e40*/  LEA R8, P3, R6, UR10, 0x1 ;  /* 0x0000000a06087c11 */ /* 0x000fc6000f8608ff */
[----:B------:R-:W-:Y:S01]  /*1e50*/  IMAD.X R15, R21, 0x1, R11, P2 ;  /* 0x00000001150f7824 */ /* 0x000fe200010e060b */
[----:B------:R-:W-:Y:S01]  /*1e60*/  LEA.HI.X R9, R6, UR11, R3, 0x1, P3 ;  /* 0x0000000b06097c11 */ /* 0x000fe200098f0c03 */
[----:B---3--:R-:W-:-:S04]  /*1e70*/  IMAD.U32 R17, R16, 0x10000, RZ ;  /* 0x0001000010117824 */ /* 0x008fc800078e00ff */
[----:B------:R-:W-:-:S04]  /*1e80*/  FMUL R17, R17, R2 ;  /* 0x0000000211117220 */ /* 0x000fc80000400000 */
[----:B------:R-:W-:-:S05]  /*1e90*/  FFMA R17, R26, R0, R17 ;  /* 0x000000001a117223 */ /* 0x000fca0000000011 */
[----:B------:R-:W-:-:S05]  /*1ea0*/  F2FP.BF16.F32.PACK_AB R17, RZ, R17 ;  /* 0x00000011ff11723e */ /* 0x000fca00000010ff */
[----:B------:R2:W-:Y:S01]  /*1eb0*/  @P0 STG.E.U16 desc[UR12][R14.64], R17 ;  /* 0x000000110e000986 */ /* 0x0005e2000c10150c */
[----:B------:R-:W-:Y:S05]  /*1ec0*/  @!P1 BRA `(.L_x_26) ;  /* 0x0000000000049947 */ /* 0x000fea0003800000 */
[----:B------:R3:W5:Y:S02]  /*1ed0*/  LDG.E.LTC128B.U16 R16, desc[UR12][R8.64+0x2] ;  /* 0x0000020c08107981 */ /* 0x000764000c1e1520 */
.L_x_26:
[----:B------:R-:W-:Y:S05]  /*1ee0*/  BSYNC B0 ;  /* 0x0000000000007941 */ /* 0x000fea0003800000 */
.L_x_25:
[----:B-----5:R-:W-:Y:S01]  /*1ef0*/  IMAD.U32 R3, R16, 0x10000, RZ ;  /* 0x0001000010037824 */ /* 0x020fe200078e00ff */
[----:B------:R-:W-:Y:S01]  /*1f00*/  ISETP.GT.AND P0, PT, R5, 0x8, PT ;  /* 0x000000080500780c */ /* 0x000fe20003f04270 */
[----:B------:R-:W-:Y:S02]  /*1f10*/  BSSY B0, `(.L_x_27) ;  /* 0x0000008000007945 */ /* 0x000fe40003800000 */
[----:B------:R-:W-:Y:S01]  /*1f20*/  FMUL R4, R3, R2 ;  /* 0x0000000203047220 */ /* 0x000fe20000400000 */
[----:B------:R-:W-:-:S03]  /*1f30*/  ISETP.GT.AND P2, PT, R7, RZ, P0 ;  /* 0x000000ff0700720c */ /* 0x000fc60000744270 */
[----:B------:R-:W-:-:S05]  /*1f40*/  FFMA R4, R27, R0, R4 ;  /* 0x000000001b047223 */ /* 0x000fca0000000004 */
[----:B------:R-:W-:-:S05]  /*1f50*/  F2FP.BF16.F32.PACK_AB R4, RZ, R4 ;  /* 0x00000004ff04723e */ /* 0x000fca00000010ff */
[----:B------:R4:W-:Y:S01]  /*1f60*/  @P1 STG.E.U16 desc[UR12][R14.64+0x2], R4 ;  /* 0x000002040e001986 */ /* 0x0009e2000c10150c */
[----:B------:R-:W-:Y:S05]  /*1f70*/  @!P2 BRA `(.L_x_28) ;  /* 0x000000000004a947 */ /* 0x000fea0003800000 */
[----:B------:R0:W5:Y:S02]  /*1f80*/  LDG.E.LTC128B.U16 R16, desc[UR12][R12.64+0x10] ;  /* 0x0000100c0c107981 */ /* 0x000164000c1e1520 */
.L_x_28:
[----:B------:R-:W-:Y:S05]  /*1f90*/  BSYNC B0 ;  /* 0x0000000000007941 */ /* 0x000fea0003800000 */
.L_x_27:
        /* <DEDUP_REMOVED lines=10> */
.L_x_30:
[----:B------:R-:W-:Y:S05]  /*2040*/  BSYNC B0 ;  /* 0x0000000000007941 */ /* 0x000fea0003800000 */
.L_x_29:
[----:B0----5:R-:W-:Y:S01]  /*2050*/  IMAD.U32 R3, R16, 0x10000, RZ ;  /* 0x0001000010037824 */ /* 0x021fe200078e00ff */
[----:B------:R-:W-:Y:S01]  /*2060*/  ISETP.GT.AND P0, PT, R7, 0x8, P0 ;  /* 0x000000080700780c */ /* 0x000fe20000704270 */
[----:B------:R-:W-:Y:S02]  /*2070*/  BSSY B0, `(.L_x_31) ;  /* 0x0000007000007945 */ /* 0x000fe40003800000 */
[----:B----4-:R-:W-:-:S04]  /*2080*/  FMUL R4, R3, R2 ;  /* 0x0000000203047220 */ /* 0x010fc80000400000 */
[----:B------:R-:W-:-:S05]  /*2090*/  FFMA R4, R29, R0, R4 ;  /* 0x000000001d047223 */ /* 0x000fca0000000004 */
[----:B------:R-:W-:-:S05]  /*20a0*/  F2FP.BF16.F32.PACK_AB R4, RZ, R4 ;  /* 0x00000004ff04723e */ /* 0x000fca00000010ff */
[----:B------:R0:W-:Y:S01]  /*20b0*/  @P3 STG.E.U16 desc[UR12][R10.64+0x12], R4 ;  /* 0x000012040a003986 */ /* 0x0001e2000c10150c */
[----:B------:R-:W-:Y:S05]  /*20c0*/  @!P0 BRA `(.L_x_32) ;  /* 0x0000000000048947 */ /* 0x000fea0003800000 */
[----:B------:R4:W5:Y:S02]  /*20d0*/  LDG.E.LTC128B.U16 R16, desc[UR12][R8.64+0x10] ;  /* 0x0000100c08107981 */ /* 0x000964000c1e1520 */
.L_x_32:
[----:B------:R-:W-:Y:S05]  /*20e0*/  BSYNC B0 ;  /* 0x0000000000007941 */ /* 0x000fea0003800000 */
.L_x_31:
[----:B-----5:R-:W-:Y:S01]  /*20f0*/  IMAD.U32 R3, R16, 0x10000, RZ ;  /* 0x0001000010037824 */ /* 0x020fe200078e00ff */
[----:B------:R-:W-:Y:S01]  /*2100*/  ISETP.GT.AND P1, PT, R7, 0x8, P1 ;  /* 0x000000080700780c */ /* 0x000fe20000f24270 */
[----:B------:R-:W-:Y:S02]  /*2110*/  BSSY B0, `(.L_x_33) ;  /* 0x0000007000007945 */ /* 0x000fe40003800000 */
[----:B------:R-:W-:-:S04]  /*2120*/  FMUL R3, R3, R2 ;  /* 0x0000000203037220 */ /* 0x000fc80000400000 */
[----:B------:R-:W-:-:S05]  /*2130*/  FFMA R3, R30, R0, R3 ;  /* 0x000000001e037223 */ /* 0x000fca0000000003 */
[----:B------:R-:W-:-:S05]  /*2140*/  F2FP.BF16.F32.PACK_AB R3, RZ, R3 ;  /* 0x00000003ff03723e */ /* 0x000fca00000010ff */
[----:B------:R0:W-:Y:S01]  /*2150*/  @P0 STG.E.U16 desc[UR12][R14.64+0x10], R3 ;  /* 0x000010030e000986 */ /* 0x0001e2000c10150c */
[----:B------:R-:W-:Y:S05]  /*2160*/  @!P1 BRA `(.L_x_34) ;  /* 0x0000000000049947 */ /* 0x000fea0003800000 */
[----:B------:R0:W5:Y:S02]  /*2170*/  LDG.E.LTC128B.U16 R16, desc[UR12][R8.64+0x12] ;  /* 0x0000120c08107981 */ /* 0x000164000c1e1520 */
.L_x_34:
[----:B------:R-:W-:Y:S05]  /*2180*/  BSYNC B0 ;  /* 0x0000000000007941 */ /* 0x000fea0003800000 */
.L_x_33:
[----:B0----5:R-:W-:Y:S01]  /*2190*/  IMAD.U32 R3, R16, 0x10000, RZ ;  /* 0x0001000010037824 */ /* 0x021fe200078e00ff */
        /* <DEDUP_REMOVED lines=9> */
.L_x_36:
[----:B------:R-:W-:Y:S05]  /*2230*/  BSYNC B0 ;  /* 0x0000000000007941 */ /* 0x000fea0003800000 */
.L_x_35:
        /* <DEDUP_REMOVED lines=10> */
.L_x_38:
[----:B------:R-:W-:Y:S05]  /*22e0*/  BSYNC B0 ;  /* 0x0000000000007941 */ /* 0x000fea0003800000 */
.L_x_37:
[----:B0----5:R-:W-:Y:S01]  /*22f0*/  IMAD.U32 R3, R16, 0x10000, RZ ;  /* 0x0001000010037824 */ /* 0x021fe200078e00ff */
        /* <DEDUP_REMOVED lines=8> */
.L_x_40:
[----:B------:R-:W-:Y:S05]  /*2380*/  BSYNC B0 ;  /* 0x0000000000007941 */ /* 0x000fea0003800000 */
.L_x_39:
        /* <DEDUP_REMOVED lines=9> */
.L_x_42:
[----:B------:R-:W-:Y:S05]  /*2420*/  BSYNC B0 ;  /* 0x0000000000007941 */ /* 0x000fea0003800000 */
.L_x_41:
        /* <DEDUP_REMOVED lines=10> */
.L_x_44:
[----:B------:R-:W-:Y:S05]  /*24d0*/  BSYNC B0 ;  /* 0x0000000000007941 */ /* 0x000fea0003800000 */
.L_x_43:
        /* <DEDUP_REMOVED lines=10> */
.L_x_46:
[----:B------:R-:W-:Y:S05]  /*2580*/  BSYNC B0 ;  /* 0x0000000000007941 */ /* 0x000fea0003800000 */
.L_x_45:
        /* <DEDUP_REMOVED lines=9> */
.L_x_48:
[----:B------:R-:W-:Y:S05]  /*2620*/  BSYNC B0 ;  /* 0x0000000000007941 */ /* 0x000fea0003800000 */
.L_x_47:
        /* <DEDUP_REMOVED lines=9> */
.L_x_50:
[----:B------:R-:W-:Y:S05]  /*26c0*/  BSYNC B0 ;  /* 0x0000000000007941 */ /* 0x000fea0003800000 */
.L_x_49:
        /* <DEDUP_REMOVED lines=10> */
.L_x_52:
[----:B------:R-:W-:Y:S05]  /*2770*/  BSYNC B0 ;  /* 0x0000000000007941 */ /* 0x000fea0003800000 */
.L_x_51:
        /* <DEDUP_REMOVED lines=10> */
.L_x_54:
[----:B------:R-:W-:Y:S05]  /*2820*/  BSYNC B0 ;  /* 0x0000000000007941 */ /* 0x000fea0003800000 */
.L_x_53:
        /* <DEDUP_REMOVED lines=9> */
.L_x_56:
[----:B------:R-:W-:Y:S05]  /*28c0*/  BSYNC B0 ;  /* 0x0000000000007941 */ /* 0x000fea0003800000 */
.L_x_55:
        /* <DEDUP_REMOVED lines=9> */
.L_x_58:
[----:B------:R-:W-:Y:S05]  /*2960*/  BSYNC B0 ;  /* 0x0000000000007941 */ /* 0x000fea0003800000 */
.L_x_57:
        /* <DEDUP_REMOVED lines=10> */
.L_x_60:
[----:B------:R-:W-:Y:S05]  /*2a10*/  BSYNC B0 ;  /* 0x0000000000007941 */ /* 0x000fea0003800000 */
.L_x_59:
        /* <DEDUP_REMOVED lines=10> */
.L_x_62:
[----:B------:R-:W-:Y:S05]  /*2ac0*/  BSYNC B0 ;  /* 0x0000000000007941 */ /* 0x000fea0003800000 */
.L_x_61:
        /* <DEDUP_REMOVED lines=9> */
.L_x_64:
[----:B------:R-:W-:Y:S05]  /*2b60*/  BSYNC B0 ;  /* 0x0000000000007941 */ /* 0x000fea0003800000 */
.L_x_63:
        /* <DEDUP_REMOVED lines=9> */
.L_x_66:
[----:B------:R-:W-:Y:S05]  /*2c00*/  BSYNC B0 ;  /* 0x0000000000007941 */ /* 0x000fea0003800000 */
.L_x_65:
        /* <DEDUP_REMOVED lines=10> */
.L_x_68:
[----:B------:R-:W-:Y:S05]  /*2cb0*/  BSYNC B0 ;  /* 0x0000000000007941 */ /* 0x000fea0003800000 */
.L_x_67:
        /* <DEDUP_REMOVED lines=10> */
.L_x_70:
[----:B------:R-:W-:Y:S05]  /*2d60*/  BSYNC B0 ;  /* 0x0000000000007941 */ /* 0x000fea0003800000 */
.L_x_69:
        /* <DEDUP_REMOVED lines=9> */
.L_x_72:
[----:B------:R-:W-:Y:S05]  /*2e00*/  BSYNC B0 ;  /* 0x0000000000007941 */ /* 0x000fea0003800000 */
.L_x_71:
        /* <DEDUP_REMOVED lines=9> */
.L_x_74:
[----:B------:R-:W-:Y:S05]  /*2ea0*/  BSYNC B0 ;  /* 0x0000000000007941 */ /* 0x000fea0003800000 */
.L_x_73:
        /* <DEDUP_REMOVED lines=10> */
.L_x_76:
[----:B------:R-:W-:Y:S05]  /*2f50*/  BSYNC B0 ;  /* 0x0000000000007941 */ /* 0x000fea0003800000 */
.L_x_75:
[----:B-----5:R-:W-:Y:S01]  /*2f60*/  IMAD.U32 R3, R16, 0x10000, RZ ;  /* 0x0001000010037824 */ /* 0x020fe200078e00ff */
[----:B------:R-:W-:Y:S01]  /*2f70*/  ISETP.GT.AND P1, PT, R5, 0x39, PT ;  /* 0x000000390500780c */ /* 0x000fe20003f24270 */
[----:B0-----:R-:W-:Y:S01]  /*2f80*/  @P2 IMAD.MOV.U32 R4, RZ, RZ, R10 ;  /* 0x000000ffff042224 */ /* 0x001fe200078e000a */
[----:B------:R-:W-:Y:S01]  /*2f90*/  BSSY B0, `(.L_x_77) ;  /* 0x0000009000007945 */ /* 0x000fe20003800000 */
[----:B------:R-:W-:Y:S01]  /*2fa0*/  FMUL R3, R3, R2 ;  /* 0x0000000203037220 */ /* 0x000fe20000400000 */
[----:B------:R-:W-:Y:S01]  /*2fb0*/  @P2 IMAD.MOV.U32 R5, RZ, RZ, R11 ;  /* 0x000000ffff052224 */ /* 0x000fe200078e000b */
[----:B------:R-:W-:Y:S02]  /*2fc0*/  ISETP.GT.AND P3, PT, R7, RZ, P1 ;  /* 0x000000ff0700720c */ /* 0x000fe40000f64270 */
[----:B------:R-:W-:-:S05]  /*2fd0*/  FFMA R3, R52, R0, R3 ;  /* 0x0000000034037223 */ /* 0x000fca0000000003 */
[----:B------:R-:W-:-:S05]  /*2fe0*/  F2FP.BF16.F32.PACK_AB R3, RZ, R3 ;  /* 0x00000003ff03723e */ /* 0x000fca00000010ff */
[----:B------:R0:W-:Y:S01]  /*2ff0*/  @P2 STG.E.U16 desc[UR12][R4.64+0x70], R3 ;  /* 0x0000700304002986 */ /* 0x0001e2000c10150c */
[----:B------:R-:W-:Y:S05]  /*3000*/  @!P3 BRA `(.L_x_78) ;  /* 0x000000000004b947 */ /* 0x000fea0003800000 */
[----:B------:R0:W5:Y:S02]  /*3010*/  LDG.E.LTC128B.U16 R16, desc[UR12][R12.64+0x72] ;  /* 0x0000720c0c107981 */ /* 0x000164000c1e1520 */
.L_x_78:
[----:B------:R-:W-:Y:S05]  /*3020*/  BSYNC B0 ;  /* 0x0000000000007941 */ /* 0x000fea0003800000 */
.L_x_77:
        /* <DEDUP_REMOVED lines=9> */
.L_x_80:
[----:B------:R-:W-:Y:S05]  /*30c0*/  BSYNC B0 ;  /* 0x0000000000007941 */ /* 0x000fea0003800000 */
.L_x_79:
[----:B-----5:R-:W-:Y:S01]  /*30d0*/  IMAD.U32 R3, R16, 0x10000, RZ ;  /* 0x0001000010037824 */ /* 0x020fe200078e00ff */
[----:B------:R-:W-:Y:S01]  /*30e0*/  ISETP.GT.AND P1, PT, R7, 0x8, P1 ;  /* 0x000000080700780c */ /* 0x000fe20000f24270 */
[----:B0-----:R-:W-:Y:S01]  /*30f0*/  @P0 IMAD.MOV.U32 R4, RZ, RZ, R14 ;  /* 0x000000ffff040224 */ /* 0x001fe200078e000e */
[----:B------:R-:W-:Y:S01]  /*3100*/  BSSY B0, `(.L_x_81) ;  /* 0x0000008000007945 */ /* 0x000fe20003800000 */
[----:B------:R-:W-:Y:S01]  /*3110*/  FMUL R3, R3, R2 ;  /* 0x0000000203037220 */ /* 0x000fe20000400000 */
[----:B------:R-:W-:-:S03]  /*3120*/  @P0 IMAD.MOV.U32 R5, RZ, RZ, R15 ;  /* 0x000000ffff050224 */ /* 0x000fc600078e000f */
[----:B------:R-:W-:-:S05]  /*3130*/  FFMA R3, R54, R0, R3 ;  /* 0x0000000036037223 */ /* 0x000fca0000000003 */
[----:B------:R-:W-:-:S05]  /*3140*/  F2FP.BF16.F32.PACK_AB R3, RZ, R3 ;  /* 0x00000003ff03723e */ /* 0x000fca00000010ff */
[----:B------:R0:W-:Y:S01]  /*3150*/  @P0 STG.E.U16 desc[UR12][R4.64+0x70], R3 ;  /* 0x0000700304000986 */ /* 0x0001e2000c10150c */
[----:B------:R-:W-:Y:S05]  /*3160*/  @!P1 BRA `(.L_x_82) ;  /* 0x0000000000049947 */ /* 0x000fea0003800000 */
[----:B------:R0:W5:Y:S02]  /*3170*/  LDG.E.LTC128B.U16 R16, desc[UR12][R8.64+0x72] ;  /* 0x0000720c08107981 */ /* 0x000164000c1e1520 */
.L_x_82:
[----:B------:R-:W-:Y:S05]  /*3180*/  BSYNC B0 ;  /* 0x0000000000007941 */ /* 0x000fea0003800000 */
.L_x_81:
[----:B0----5:R-:W-:-:S04]  /*3190*/  IMAD.U32 R3, R16, 0x10000, RZ ;  /* 0x0001000010037824 */ /* 0x021fc800078e00ff */
[----:B------:R-:W-:-:S04]  /*31a0*/  FMUL R2, R3, R2 ;  /* 0x0000000203027220 */ /* 0x000fc80000400000 */
[----:B------:R-:W-:Y:S01]  /*31b0*/  FFMA R2, R55, R0, R2 ;  /* 0x0000000037027223 */ /* 0x000fe20000000002 */
[----:B------:R-:W-:Y:S06]  /*31c0*/  @!P1 EXIT ;  /* 0x000000000000994d */ /* 0x000fec0003800000 */
[----:B------:R-:W-:-:S05]  /*31d0*/  F2FP.BF16.F32.PACK_AB R2, RZ, R2 ;  /* 0x00000002ff02723e */ /* 0x000fca00000010ff */
[----:B------:R-:W-:Y:S01]  /*31e0*/  STG.E.U16 desc[UR12][R14.64+0x72], R2 ;  /* 0x000072020e007986 */ /* 0x000fe2000c10150c */
[----:B------:R-:W-:Y:S05]  /*31f0*/  EXIT ;  /* 0x000000000000794d */ /* 0x000fea0003800000 */
.L_x_22:
[----:B------:R-:W-:Y:S01]  /*3200*/  ISETP.GT.AND P3, PT, R5, 0x1, PT ;  /* 0x000000010500780c */ /* 0x000fe20003f64270 */
[----:B------:R-:W-:Y:S01]  /*3210*/  ULDC.64 UR4, c[0x0][0x5c8] ;  /* 0x0001720000047ab9 */ /* 0x000fe20000000a00 */
[-C--:B------:R-:W-:Y:S01]  /*3220*/  FMUL R24, R24, R0.reuse ;  /* 0x0000000018187220 */ /* 0x080fe20000400000 */
[-C--:B------:R-:W-:Y:S01]  /*3230*/  FMUL R25, R25, R0.reuse ;  /* 0x0000000019197220 */ /* 0x080fe20000400000 */
[----:B------:R-:W-:Y:S01]  /*3240*/  ISETP.GT.AND P1, PT, R7, RZ, P3 ;  /* 0x000000ff0700720c */ /* 0x000fe20001f24270 */
[-C--:B------:R-:W-:Y:S01]  /*3250*/  FMUL R26, R26, R0.reuse ;  /* 0x000000001a1a7220 */ /* 0x080fe20000400000 */
[----:B------:R-:W-:Y:S01]  /*3260*/  LEA R2, P4, R58, UR4, 0x1 ;  /* 0x000000043a027c11 */ /* 0x000fe2000f8808ff */
[----:B------:R-:W-:Y:S01]  /*3270*/  FMUL R27, R27, R0 ;  /* 0x000000001b1b7220 */ /* 0x000fe20000400000 */
[----:B------:R-:W-:Y:S01]  /*3280*/  F2FP.BF16.F32.PACK_AB R24, RZ, R24 ;  /* 0x00000018ff18723e */ /* 0x000fe200000010ff */
[-C--:B------:R-:W-:Y:S01]  /*3290*/  FMUL R28, R28, R0.reuse ;  /* 0x000000001c1c7220 */ /* 0x080fe20000400000 */
[----:B------:R-:W-:Y:S01]  /*32a0*/  LEA.HI.X R3, R58, UR5, R13, 0x1, P4 ;  /* 0x000000053a037c11 */ /* 0x000fe2000a0f0c0d */
[-C--:B------:R-:W-:Y:S01]  /*32b0*/  FMUL R29, R29, R0.reuse ;  /* 0x000000001d1d7220 */ /* 0x080fe20000400000 */
[----:B------:R-:W-:Y:S01]  /*32c0*/  F2FP.BF16.F32.PACK_AB R25, RZ, R25 ;  /* 0x00000019ff19723e */ /* 0x000fe200000010ff */
[-C--:B------:R-:W-:Y:S01]  /*32d0*/  FMUL R30, R30, R0.reuse ;  /* 0x000000001e1e7220 */ /* 0x080fe20000400000 */
[----:B------:R-:W-:Y:S01]  /*32e0*/  SHF.L.U64.HI R11, R9, 0x1, R8 ;  /* 0x00000001090b7819 */ /* 0x000fe20000010208 */
[----:B------:R-:W-:Y:S01]  /*32f0*/  @P2 STG.E.U16 desc[UR12][R2.64], R24 ;  /* 0x0000001802002986 */ /* 0x000fe2000c10150c */
[----:B------:R-:W-:Y:S01]  /*3300*/  ISETP.GT.AND P2, PT, R7, 0x8, P0 ;  /* 0x000000080700780c */ /* 0x000fe20000744270 */
[----:B------:R-:W-:Y:S01]  /*3310*/  FMUL R31, R31, R0 ;  /* 0x000000001f1f7220 */ /* 0x000fe20000400000 */
[----:B------:R-:W-:Y:S01]  /*3320*/  LEA R8, P5, R9, R2, 0x1 ;  /* 0x0000000209087211 */ /* 0x000fe200078a08ff */
[----:B------:R-:W-:Y:S01]  /*3330*/  @P1 STG.E.U16 desc[UR12][R2.64+0x2], R25 ;  /* 0x0000021902001986 */ /* 0x000fe2000c10150c */
[----:B------:R-:W-:Y:S01]  /*3340*/  ISETP.GT.AND P1, PT, R5, 0x8, PT ;  /* 0x000000080500780c */ /* 0x000fe20003f24270 */
[-C--:B------:R-:W-:Y:S01]  /*3350*/  FMUL R32, R32, R0.reuse ;  /* 0x0000000020207220 */ /* 0x080fe20000400000 */
[----:B------:R-:W-:Y:S01]  /*3360*/  ISETP.GT.AND P3, PT, R7, 0x8, P3 ;  /* 0x000000080700780c */ /* 0x000fe20001f64270 */
[----:B------:R-:W-:Y:S01]  /*3370*/  IMAD.X R9, R11, 0x1, R3, P5 ;  /* 0x000000010b097824 */ /* 0x000fe200028e0603 */
[----:B------:R-:W-:Y:S01]  /*3380*/  ISETP.GT.AND P0, PT, R5, 0x9, PT ;  /* 0x000000090500780c */ /* 0x000fe20003f04270 */
[-C--:B------:R-:W-:Y:S01]  /*3390*/  FMUL R33, R33, R0.reuse ;  /* 0x0000000021217220 */ /* 0x080fe20000400000 */
[C---:B------:R-:W-:Y:S01]  /*33a0*/  ISETP.GT.AND P4, PT, R7.reuse, RZ, P1 ;  /* 0x000000ff0700720c */ /* 0x040fe20000f84270 */
[-C--:B------:R-:W-:Y:S01]  /*33b0*/  FMUL R34, R34, R0.reuse ;  /* 0x0000000022227220 */ /* 0x080fe20000400000 */
[----:B------:R-:W-:Y:S01]  /*33c0*/  ISETP.GT.AND P5, PT, R7, RZ, P0 ;  /* 0x000000ff0700720c */ /* 0x000fe200007a4270 */
[----:B------:R-:W-:Y:S01]  /*33d0*/  FMUL R35, R35, R0 ;  /* 0x0000000023237220 */ /* 0x000fe20000400000 */
[----:B------:R-:W-:Y:S01]  /*33e0*/  F2FP.BF16.F32.PACK_AB R26, RZ, R26 ;  /* 0x0000001aff1a723e */ /* 0x000fe200000010ff */
[-C--:B------:R-:W-:Y:S01]  /*33f0*/  FMUL R36, R36, R0.reuse ;  /* 0x0000000024247220 */ /* 0x080fe20000400000 */
[----:B------:R-:W-:Y:S01]  /*3400*/  F2FP.BF16.F32.PACK_AB R27, RZ, R27 ;  /* 0x0000001bff1b723e */ /* 0x000fe200000010ff */
[----:B------:R-:W-:Y:S01]  /*3410*/  FMUL R37, R37, R0 ;  /* 0x0000000025257220 */ /* 0x000fe20000400000 */
[----:B------:R-:W-:Y:S01]  /*3420*/  F2FP.BF16.F32.PACK_AB R28, RZ, R28 ;  /* 0x0000001cff1c723e */ /* 0x000fe200000010ff */
[----:B------:R-:W-:Y:S01]  /*3430*/  @P2 STG.E.U16 desc[UR12][R8.64], R26 ;  /* 0x0000001a08002986 */ /* 0x000fe2000c10150c */
[----:B------:R-:W-:Y:S01]  /*3440*/  ISETP.GT.AND P1, PT, R7, 0x8, P1 ;  /* 0x000000080700780c */ /* 0x000fe20000f24270 */
[-C--:B------:R-:W-:Y:S01]  /*3450*/  FMUL R38, R38, R0.reuse ;  /* 0x0000000026267220 */ /* 0x080fe20000400000 */
[----:B------:R-:W-:Y:S01]  /*3460*/  F2FP.BF16.F32.PACK_AB R29, RZ, R29 ;  /* 0x0000001dff1d723e */ /* 0x000fe200000010ff */
[----:B------:R-:W-:Y:S01]  /*3470*/  @P3 STG.E.U16 desc[UR12][R8.64+0x2], R27 ;  /* 0x0000021b08003986 */ /* 0x000fe2000c10150c */
[----:B------:R-:W-:Y:S01]  /*3480*/  ISETP.GT.AND P3, PT, R5, 0x10, PT ;  /* 0x000000100500780c */ /* 0x000fe20003f64270 */
[-C--:B------:R-:W-:Y:S01]  /*3490*/  FMUL R39, R39, R0.reuse ;  /* 0x0000000027277220 */ /* 0x080fe20000400000 */
[----:B------:R-:W-:Y:S01]  /*34a0*/  ISETP.GT.AND P2, PT, R7, 0x8, P0 ;  /* 0x000000080700780c */ /* 0x000fe20000744270 */
[----:B------:R-:W-:Y:S01]  /*34b0*/  @P4 STG.E.U16 desc[UR12][R2.64+0x10], R28 ;  /* 0x0000101c02004986 */ /* 0x000fe2000c10150c */
[----:B------:R-:W-:Y:S01]  /*34c0*/  ISETP.GT.AND P0, PT, R5, 0x11, PT ;  /* 0x000000110500780c */ /* 0x000fe20003f04270 */
[-C--:B------:R-:W-:Y:S01]  /*34d0*/  FMUL R40, R40, R0.reuse ;  /* 0x0000000028287220 */ /* 0x080fe20000400000 */
[C---:B------:R-:W-:Y:S01]  /*34e0*/  ISETP.GT.AND P4, PT, R7.reuse, RZ, P3 ;  /* 0x000000ff0700720c */ /* 0x040fe20001f84270 */
[----:B------:R-:W-:Y:S01]  /*34f0*/  @P5 STG.E.U16 desc[UR12][R2.64+0x12], R29 ;  /* 0x0000121d02005986 */ /* 0x000fe2000c10150c */
        /* <DEDUP_REMOVED lines=28> */
[C---:B------:R-:W-:Y:S01]  /*36c0*/  ISETP.GT.AND P1, PT, R7.reuse, 0x8, P2 ;  /* 0x000000080700780c */ /* 0x040fe20001724270 */
[-C--:B------:R-:W-:Y:S01]  /*36d0*/  FMUL R50, R50, R0.reuse ;  /* 0x0000000032327220 */ /* 0x080fe20000400000 */
[----:B------:R-:W-:Y:S01]  /*36e0*/  F2FP.BF16.F32.PACK_AB R37, RZ, R37 ;  /* 0x00000025ff25723e */ /* 0x000fe200000010ff */
[----:B------:R-:W-:Y:S01]  /*36f0*/  @P0 STG.E.U16 desc[UR12][R8.64+0x22], R35 ;  /* 0x0000222308000986 */ /* 0x000fe2000c10150c */
[----:B------:R-:W-:Y:S01]  /*3700*/  ISETP.GT.AND P2, PT, R7, 0x8, P3 ;  /* 0x000000080700780c */ /* 0x000fe20001f44270 */
[-C--:B------:R-:W-:Y:S01]  /*3710*/  FMUL R51, R51, R0.reuse ;  /* 0x0000000033337220 */ /* 0x080fe20000400000 */
[C---:B------:R-:W-:Y:S01]  /*3720*/  ISETP.GT.AND P3, PT, R5.reuse, 0x20, PT ;  /* 0x000000200500780c */ /* 0x040fe20003f64270 */
        /* <DEDUP_REMOVED lines=13> */
[----:B------:R-:W-:-:S02]  /*3800*/  F2FP.BF16.F32.PACK_AB R41, RZ, R41 ;  /* 0x00000029ff29723e */ /* 0x000fc400000010ff */
[C---:B------:R-:W-:Y:S01]  /*3810*/  ISETP.GT.AND P1, PT, R7.reuse, 0x8, P3 ;  /* 0x000000080700780c */ /* 0x040fe20001f24270 */
[----:B------:R-:W-:Y:S01]  /*3820*/  @P2 STG.E.U16 desc[UR12][R8.64+0x32], R39 ;  /* 0x0000322708002986 */ /* 0x000fe2000c10150c */
[----:B------:R-:W-:Y:S02]  /*3830*/  ISETP.GT.AND P0, PT, R7, 0x8, P0 ;  /* 0x000000080700780c */ /* 0x000fe40000704270 */
[----:B------:R-:W-:Y:S01]  /*3840*/  F2FP.BF16.F32.PACK_AB R42, RZ, R42 ;  /* 0x0000002aff2a723e */ /* 0x000fe200000010ff */
[----:B------:R-:W-:Y:S01]  /*3850*/  @P4 STG.E.U16 desc[UR12][R2.64+0x40], R40 ;  /* 0x0000402802004986 */ /* 0x000fe2000c10150c */
[C---:B------:R-:W-:Y:S02]  /*3860*/  ISETP.GT.AND P4, PT, R5.reuse, 0x28, PT ;  /* 0x000000280500780c */ /* 0x040fe40003f84270 */
[----:B------:R-:W-:Y:S01]  /*3870*/  F2FP.BF16.F32.PACK_AB R43, RZ, R43 ;  /* 0x0000002bff2b723e */ /* 0x000fe200000010ff */
[----:B------:R-:W-:Y:S01]  /*3880*/  @P5 STG.E.U16 desc[UR12][R2.64+0x42], R41 ;  /* 0x0000422902005986 */ /* 0x000fe2000c10150c */
[----:B------:R-:W-:-:S02]  /*3890*/  ISETP.GT.AND P5, PT, R5, 0x29, PT ;  /* 0x000000290500780c */ /* 0x000fc40003fa4270 */
[C---:B------:R-:W-:Y:S01]  /*38a0*/  ISETP.GT.AND P2, PT, R7.reuse, RZ, P4 ;  /* 0x000000ff0700720c */ /* 0x040fe20002744270 */
[----:B------:R-:W-:Y:S01]  /*38b0*/  @P1 STG.E.U16 desc[UR12][R8.64+0x40], R42 ;  /* 0x0000402a08001986 */ /* 0x000fe2000c10150c */
[C---:B------:R-:W-:Y:S02]  /*38c0*/  ISETP.GT.AND P6, PT, R7.reuse, RZ, P5 ;  /* 0x000000ff0700720c */ /* 0x040fe40002fc4270 */
[----:B------:R-:W-:Y:S01]  /*38d0*/  F2FP.BF16.F32.PACK_AB R44, RZ, R44 ;  /* 0x0000002cff2c723e */ /* 0x000fe200000010ff */
[----:B------:R-:W-:Y:S01]  /*38e0*/  @P0 STG.E.U16 desc[UR12][R8.64+0x42], R43 ;  /* 0x0000422b08000986 */ /* 0x000fe2000c10150c */
[----:B------:R-:W-:Y:S02]  /*38f0*/  ISETP.GT.AND P4, PT, R7, 0x8, P4 ;  /* 0x000000080700780c */ /* 0x000fe40002784270 */
[----:B------:R-:W-:Y:S02]  /*3900*/  F2FP.BF16.F32.PACK_AB R45, RZ, R45 ;  /* 0x0000002dff2d723e */ /* 0x000fe400000010ff */
[----:B------:R-:W-:-:S02]  /*3910*/  ISETP.GT.AND P3, PT, R5, 0x30, PT ;  /* 0x000000300500780c */ /* 0x000fc40003f64270 */
[C---:B------:R-:W-:Y:S01]  /*3920*/  ISETP.GT.AND P1, PT, R5.reuse, 0x38, PT ;  /* 0x000000380500780c */ /* 0x040fe20003f24270 */
[----:B------:R-:W-:Y:S01]  /*3930*/  @P2 STG.E.U16 desc[UR12][R2.64+0x50], R44 ;  /* 0x0000502c02002986 */ /* 0x000fe2000c10150c */
[C---:B------:R-:W-:Y:S02]  /*3940*/  ISETP.GT.AND P2, PT, R5.reuse, 0x31, PT ;  /* 0x000000310500780c */ /* 0x040fe40003f44270 */
[----:B------:R-:W-:Y:S01]  /*3950*/  ISETP.GT.AND P0, PT, R5, 0x39, PT ;  /* 0x000000390500780c */ /* 0x000fe20003f04270 */
[----:B------:R-:W-:Y:S01]  /*3960*/  @P6 STG.E.U16 desc[UR12][R2.64+0x52], R45 ;  /* 0x0000522d02006986 */ /* 0x000fe2000c10150c */
[C---:B------:R-:W-:Y:S01]  /*3970*/  ISETP.GT.AND P6, PT, R7.reuse, 0x8, P5 ;  /* 0x000000080700780c */ /* 0x040fe20002fc4270 */
[----:B------:R-:W-:Y:S01]  /*3980*/  @P4 IMAD.MOV.U32 R4, RZ, RZ, R8 ;  /* 0x000000ffff044224 */ /* 0x000fe200078e0008 */
[----:B------:R-:W-:Y:S01]  /*3990*/  F2FP.BF16.F32.PACK_AB R46, RZ, R46 ;  /* 0x0000002eff2e723e */ /* 0x000fe200000010ff */
[----:B------:R-:W-:Y:S01]  /*39a0*/  @P4 IMAD.MOV.U32 R5, RZ, RZ, R9 ;  /* 0x000000ffff054224 */ /* 0x000fe200078e0009 */
[----:B------:R-:W-:-:S02]  /*39b0*/  ISETP.GT.AND P5, PT, R7, RZ, P3 ;  /* 0x000000ff0700720c */ /* 0x000fc40001fa4270 */
[C---:B------:R-:W-:Y:S02]  /*39c0*/  ISETP.GT.AND P3, PT, R7.reuse, 0x8, P3 ;  /* 0x000000080700780c */ /* 0x040fe40001f64270 */
[----:B------:R0:W-:Y:S01]  /*39d0*/  @P4 STG.E.U16 desc[UR12][R4.64+0x50], R46 ;  /* 0x0000502e04004986 */ /* 0x0001e2000c10150c */
[C---:B------:R-:W-:Y:S02]  /*39e0*/  ISETP.GT.AND P4, PT, R7.reuse, RZ, P2 ;  /* 0x000000ff0700720c */ /* 0x040fe40001784270 */
[----:B------:R-:W-:Y:S02]  /*39f0*/  F2FP.BF16.F32.PACK_AB R47, RZ, R47 ;  /* 0x0000002fff2f723e */ /* 0x000fe400000010ff */
[----:B------:R-:W-:Y:S02]  /*3a00*/  F2FP.BF16.F32.PACK_AB R48, RZ, R48 ;  /* 0x00000030ff30723e */ /* 0x000fe400000010ff */
[----:B------:R-:W-:Y:S02]  /*3a10*/  ISETP.GT.AND P2, PT, R7, 0x8, P2 ;  /* 0x000000080700780c */ /* 0x000fe40001744270 */
[----:B------:R-:W-:-:S02]  /*3a20*/  F2FP.BF16.F32.PACK_AB R49, RZ, R49 ;  /* 0x00000031ff31723e */ /* 0x000fc400000010ff */
[----:B------:R-:W-:Y:S01]  /*3a30*/  F2FP.BF16.F32.PACK_AB R50, RZ, R50 ;  /* 0x00000032ff32723e */ /* 0x000fe200000010ff */
[----:B0-----:R-:W-:Y:S01]  /*3a40*/  @P6 IMAD.MOV.U32 R4, RZ, RZ, R8 ;  /* 0x000000ffff046224 */ /* 0x001fe200078e0008 */
[----:B------:R-:W-:Y:S01]  /*3a50*/  F2FP.BF16.F32.PACK_AB R51, RZ, R51 ;  /* 0x00000033ff33723e */ /* 0x000fe200000010ff */
[----:B------:R-:W-:Y:S01]  /*3a60*/  @P6 IMAD.MOV.U32 R5, RZ, RZ, R9 ;  /* 0x000000ffff056224 */ /* 0x000fe200078e0009 */
[----:B------:R-:W-:Y:S02]  /*3a70*/  F2FP.BF16.F32.PACK_AB R52, RZ, R52 ;  /* 0x00000034ff34723e */ /* 0x000fe400000010ff */
[----:B------:R-:W-:Y:S02]  /*3a80*/  F2FP.BF16.F32.PACK_AB R53, RZ, R53 ;  /* 0x00000035ff35723e */ /* 0x000fe400000010ff */
[----:B------:R0:W-:Y:S01]  /*3a90*/  @P6 STG.E.U16 desc[UR12][R4.64+0x52], R47 ;  /* 0x0000522f04006986 */ /* 0x0001e2000c10150c */
[C---:B------:R-:W-:Y:S02]  /*3aa0*/  ISETP.GT.AND P6, PT, R7.reuse, RZ, P0 ;  /* 0x000000ff0700720c */ /* 0x040fe400007c4270 */
[C---:B------:R-:W-:Y:S01]  /*3ab0*/  ISETP.GT.AND P0, PT, R7.reuse, 0x8, P0 ;  /* 0x000000080700780c */ /* 0x040fe20000704270 */
[----:B------:R-:W-:Y:S01]  /*3ac0*/  @P5 STG.E.U16 desc[UR12][R2.64+0x60], R48 ;  /* 0x0000603002005986 */ /* 0x000fe2000c10150c */
[----:B------:R-:W-:-:S02]  /*3ad0*/  ISETP.GT.AND P5, PT, R7, RZ, P1 ;  /* 0x000000ff0700720c */ /* 0x000fc40000fa4270 */
[----:B------:R-:W-:Y:S01]  /*3ae0*/  ISETP.GT.AND P1, PT, R7, 0x8, P1 ;  /* 0x000000080700780c */ /* 0x000fe20000f24270 */
[----:B------:R-:W-:Y:S01]  /*3af0*/  @P4 STG.E.U16 desc[UR12][R2.64+0x62], R49 ;  /* 0x0000623102004986 */ /* 0x000fe2000c10150c */
[----:B------:R-:W-:Y:S01]  /*3b00*/  F2FP.BF16.F32.PACK_AB R54, RZ, R54 ;  /* 0x00000036ff36723e */ /* 0x000fe200000010ff */
[----:B0-----:R-:W-:Y:S02]  /*3b10*/  @P3 IMAD.MOV.U32 R4, RZ, RZ, R8 ;  /* 0x000000ffff043224 */ /* 0x001fe400078e0008 */
[----:B------:R-:W-:-:S05]  /*3b20*/  @P3 IMAD.MOV.U32 R5, RZ, RZ, R9 ;  /* 0x000000ffff053224 */ /* 0x000fca00078e0009 */
[----:B------:R0:W-:Y:S02]  /*3b30*/  @P3 STG.E.U16 desc[UR12][R4.64+0x60], R50 ;  /* 0x0000603204003986 */ /* 0x0001e4000c10150c */
[----:B0-----:R-:W-:Y:S02]  /*3b40*/  @P2 IMAD.MOV.U32 R4, RZ, RZ, R8 ;  /* 0x000000ffff042224 */ /* 0x001fe400078e0008 */
[----:B------:R-:W-:-:S05]  /*3b50*/  @P2 IMAD.MOV.U32 R5, RZ, RZ, R9 ;  /* 0x000000ffff052224 */ /* 0x000fca00078e0009 */
[----:B------:R-:W-:Y:S04]  /*3b60*/  @P2 STG.E.U16 desc[UR12][R4.64+0x62], R51 ;  /* 0x0000623304002986 */ /* 0x000fe8000c10150c */
[----:B------:R-:W-:Y:S04]  /*3b70*/  @P5 STG.E.U16 desc[UR12][R2.64+0x70], R52 ;  /* 0x0000703402005986 */ /* 0x000fe8000c10150c */
[----:B------:R0:W-:Y:S02]  /*3b80*/  @P6 STG.E.U16 desc[UR12][R2.64+0x72], R53 ;  /* 0x0000723502006986 */ /* 0x0001e4000c10150c */
[----:B0-----:R-:W-:-:S02]  /*3b90*/  @P1 IMAD.MOV.U32 R2, RZ, RZ, R8 ;  /* 0x000000ffff021224 */ /* 0x001fc400078e0008 */
[----:B------:R-:W-:-:S05]  /*3ba0*/  @P1 IMAD.MOV.U32 R3, RZ, RZ, R9 ;  /* 0x000000ffff031224 */ /* 0x000fca00078e0009 */
[----:B------:R0:W-:Y:S01]  /*3bb0*/  @P1 STG.E.U16 desc[UR12][R2.64+0x70], R54 ;  /* 0x0000703602001986 */ /* 0x0001e2000c10150c */
[----:B------:R-:W-:Y:S05]  /*3bc0*/  @!P0 EXIT ;  /* 0x000000000000894d */ /* 0x000fea0003800000 */
[----:B------:R-:W-:-:S05]  /*3bd0*/  F2FP.BF16.F32.PACK_AB R0, RZ, R0 ;  /* 0x00000000ff00723e */ /* 0x000fca00000010ff */
[----:B------:R-:W-:Y:S01]  /*3be0*/  STG.E.U16 desc[UR12][R8.64+0x72], R0 ;  /* 0x0000720008007986 */ /* 0x000fe2000c10150c */
[----:B------:R-:W-:Y:S05]  /*3bf0*/  EXIT ;  /* 0x000000000000794d */ /* 0x000fea0003800000 */
.L_x_10:
[----:B------:R-:W-:-:S13]  /*3c00*/  ISETP.NE.AND P0, PT, R9, RZ, PT ;  /* 0x000000ff0900720c */ /* 0x000fda0003f05270 */
[----:B------:R-:W-:Y:S05]  /*3c10*/  @P0 EXIT ;  /* 0x000000000000094d */ /* 0x000fea0003800000 */
[----:B------:R-:W-:-:S13]  /*3c20*/  ELECT P0, URZ, PT ;  /* 0x00000000003f782f */ /* 0x000fda0003800000 */
[----:B------:R-:W-:Y:S05]  /*3c30*/  @!P0 BRA `(.L_x_83) ;  /* 0x0000000400688947 */ /* 0x000fea0003800000 */
[----:B------:R-:W-:Y:S02]  /*3c40*/  ISETP.GE.AND P0, PT, R15, 0x1, PT ;  /* 0x000000010f00780c */ /* 0x000fe40003f06270 */
[----:B-----5:R-:W-:-:S04]  /*3c50*/  SHF.R.S32.HI R0, RZ, 0x1f, R5 ;  /* 0x0000001fff007819 */ /* 0x020fc80000011405 */
[----:B------:R-:W-:-:S07]  /*3c60*/  LEA.HI R0, R0, R5, RZ, 0x7 ;  /* 0x0000000500007211 */ /* 0x000fce00078f38ff */
[----:B------:R-:W-:Y:S05]  /*3c70*/  @!P0 BRA `(.L_x_83) ;  /* 0x0000000400588947 */ /* 0x000fea0003800000 */
[----:B------:R-:W0:Y:S01]  /*3c80*/  S2R R10, SR_CTAID.X ;  /* 0x00000000000a7919 */ /* 0x000e220000002500 */
[----:B------:R-:W1:Y:S01]  /*3c90*/  LDC.64 R8, c[0x0][0x4d8] ;  /* 0x00013600ff087b82 */ /* 0x000e620000000a00 */
[----:B------:R-:W-:Y:S01]  /*3ca0*/  LOP3.LUT R0, R0, 0xffffff80, RZ, 0xc0, !PT ;  /* 0xffffff8000007812 */ /* 0x000fe200078ec0ff */
[----:B------:R-:W-:Y:S01]  /*3cb0*/  ULDC.64 UR4, c[0x0][0x4b0] ;  /* 0x00012c0000047ab9 */ /* 0x000fe20000000a00 */
[----:B------:R-:W-:Y:S01]  /*3cc0*/  LOP3.LUT P0, RZ, R5, 0x1f, RZ, 0xc0, !PT ;  /* 0x0000001f05ff7812 */ /* 0x000fe2000780c0ff */
[----:B------:R-:W-:Y:S01]  /*3cd0*/  IMAD.SHL.U32 R6, R6, 0x40, RZ ;  /* 0x0000004006067824 */ /* 0x000fe200078e00ff */
[----:B------:R-:W-:Y:S01]  /*3ce0*/  LOP3.LUT R12, R3, 0x2, RZ, 0xfc, !PT ;  /* 0x00000002030c7812 */ /* 0x000fe200078efcff */
[----:B------:R-:W-:Y:S02]  /*3cf0*/  IMAD.IADD R0, R5, 0x1, -R0 ;  /* 0x0000000105007824 */ /* 0x000fe400078e0a00 */
[----:B------:R-:W-:Y:S02]  /*3d00*/  VIADD R14, R7, 0x1 ;  /* 0x00000001070e7836 */ /* 0x000fe40000000000 */
[----:B------:R-:W-:Y:S01]  /*3d10*/  IMAD.MOV.U32 R13, RZ, RZ, RZ ;  /* 0x000000ffff0d7224 */ /* 0x000fe200078e00ff */
[C---:B------:R-:W-:Y:S01]  /*3d20*/  ISETP.NE.AND P2, PT, R0.reuse, RZ, PT ;  /* 0x000000ff0000720c */ /* 0x040fe20003f45270 */
[----:B------:R-:W-:Y:S01]  /*3d30*/  IMAD.MOV.U32 R2, RZ, RZ, RZ ;  /* 0x000000ffff027224 */ /* 0x000fe200078e00ff */
[----:B------:R-:W-:Y:S01]  /*3d40*/  ISETP.NE.OR P0, PT, R0, RZ, !P0 ;  /* 0x000000ff0000720c */ /* 0x000fe20004705670 */
[----:B------:R-:W-:-:S02]  /*3d50*/  IMAD.MOV.U32 R0, RZ, RZ, 0x1 ;  /* 0x00000001ff007424 */ /* 0x000fc400078e00ff */
[----:B-1----:R-:W-:Y:S02]  /*3d60*/  IMAD R8, R23, UR4, R8 ;  /* 0x0000000417087c24 */ /* 0x002fe4000f8e0208 */
[----:B------:R-:W-:Y:S02]  /*3d70*/  IMAD R9, R4, UR5, R9 ;  /* 0x0000000504097c24 */ /* 0x000fe4000f8e0209 */
[----:B0-----:R-:W-:-:S07]  /*3d80*/  IMAD.SHL.U32 R10, R10, 0x40, RZ ;  /* 0x000000400a0a7824 */ /* 0x001fce00078e00ff */
.L_x_87:
[----:B------:R-:W0:Y:S01]  /*3d90*/  S2R R5, SR_CgaCtaId ;  /* 0x0000000000057919 */ /* 0x000e220000008800 */
[----:B------:R-:W-:-:S04]  /*3da0*/  MOV R4, 0x400 ;  /* 0x0000040000047802 */ /* 0x000fc80000000f00 */
[----:B0-----:R-:W-:Y:S02]  /*3db0*/  LEA R11, R5, R4, 0x18 ;  /* 0x00000004050b7211 */ /* 0x001fe400078ec0ff */
[----:B------:R-:W-:-:S03]  /*3dc0*/  SHF.L.U32 R4, R0, 0x1f, RZ ;  /* 0x0000001f00047819 */ /* 0x000fc600000006ff */
[----:B------:R-:W-:-:S07]  /*3dd0*/  IMAD R5, R2, 0x8, R11 ;  /* 0x0000000802057824 */ /* 0x000fce00078e020b */
.L_x_84:
[----:B0-----:R0:W1:Y:S02]  /*3de0*/  SYNCS.PHASECHK.TRANS64.TRYWAIT P1, [R5+URZ+0x380e0], R4 ;  /* 0x0380e004050075a7 */ /* 0x001064000802017f */
[----:B-1----:R-:W-:Y:S05]  /*3df0*/  @!P1 NANOSLEEP.SYNCS 0x989680 ;  /* 0x009896800000995d */ /* 0x002fea0003900000 */
[----:B------:R-:W1:Y:S02]  /*3e00*/  @!P1 SYNCS.PHASECHK.TRANS64 P1, [R5+URZ+0x380e0], R4 ;  /* 0x0380e004050095a7 */ /* 0x000e64000802007f */
[----:B-1----:R-:W-:Y:S05]  /*3e10*/  @!P1 BRA `(.L_x_84) ;  /* 0xfffffffc00f09947 */ /* 0x002fea000383ffff */
[----:B0-----:R-:W0:Y:S02]  /*3e20*/  @!P2 LDC R4, c[0x0][0x500] ;  /* 0x00014000ff04ab82 */ /* 0x001e240000000800 */
[----:B0-----:R0:W-:Y:S02]  /*3e30*/  @!P2 SYNCS.ARRIVE.TRANS64 RZ, [R5+URZ+0x38000], R4 ;  /* 0x0380000405ffa9a7 */ /* 0x0011e4000800003f */
[----:B0-----:R-:W-:-:S04]  /*3e40*/  PRMT R4, R12, 0x9910, RZ ;  /* 0x000099100c047816 */ /* 0x001fc800000000ff */
[----:B------:R-:W-:-:S13]  /*3e50*/  ISETP.NE.AND P1, PT, R4, 0x2, PT ;  /* 0x000000020400780c */ /* 0x000fda0003f25270 */
[----:B------:R-:W-:Y:S05]  /*3e60*/  @P1 BRA `(.L_x_85) ;  /* 0x0000000000041947 */ /* 0x000fea0003800000 */
[----:B------:R-:W-:Y:S01]  /*3e70*/  BPT.TRAP 0x1 ;  /* 0x000000040000795c */ /* 0x000fe20000300000 */
.L_x_85:
[----:B------:R-:W-:Y:S05]  /*3e80*/  @P0 BRA `(.L_x_86) ;  /* 0x0000000000040947 */ /* 0x000fea0003800000 */
[----:B------:R-:W-:Y:S01]  /*3e90*/  BPT.TRAP 0x1 ;  /* 0x000000040000795c */ /* 0x000fe20000300000 */
.L_x_86:
[----:B------:R-:W-:Y:S01]  /*3ea0*/  ULDC UR6, c[0x0][0x48c] ;  /* 0x0001230000067ab9 */ /* 0x000fe20000000800 */
[----:B------:R-:W-:Y:S01]  /*3eb0*/  R2UR UR11, R13 ;  /* 0x000000000d0b72ca */ /* 0x000fe200000e0000 */
[----:B------:R-:W-:Y:S01]  /*3ec0*/  UISETP.NE.AND UP1, UPT, UR6, 0x1, UPT ;  /* 0x000000010600788c */ /* 0x000fe2000bf25270 */
[----:B------:R-:W-:Y:S01]  /*3ed0*/  R2UR UR15, R11 ;  /* 0x000000000b0f72ca */ /* 0x000fe200000e0000 */
[----:B------:R-:W-:Y:S01]  /*3ee0*/  ULDC UR12, c[0x0][0x498] ;  /* 0x00012600000c7ab9 */ /* 0x000fe20000000800 */
[----:B------:R-:W-:Y:S01]  /*3ef0*/  R2UR UR18, R5 ;  /* 0x00000000051272ca */ /* 0x000fe200000e0000 */
[----:B------:R-:W-:Y:S01]  /*3f00*/  UISETP.NE.AND UP0, UPT, UR12, 0x1, UPT ;  /* 0x000000010c00788c */ /* 0x000fe2000bf05270 */
[----:B------:R-:W-:Y:S01]  /*3f10*/  R2UR UR13, R2 ;  /* 0x00000000020d72ca */ /* 0x000fe200000e0000 */
[----:B------:R-:W-:Y:S01]  /*3f20*/  UIADD3 UR10, -UR6, URZ, URZ ;  /* 0x0000003f060a7290 */ /* 0x000fe2000fffe13f */
[C---:B------:R-:W-:Y:S01]  /*3f30*/  R2UR UR7, R13.reuse ;  /* 0x000000000d0772ca */ /* 0x040fe200000e0000 */
[----:B------:R-:W-:Y:S01]  /*3f40*/  VIADD R14, R14, 0xffffffff ;  /* 0xffffffff0e0e7836 */ /* 0x000fe20000000000 */
[----:B------:R-:W-:Y:S01]  /*3f50*/  PRMT R4, R8, 0x40, R9 ;  /* 0x0000004008047816 */ /* 0x000fe20000000009 */
[----:B------:R-:W-:Y:S01]  /*3f60*/  ULDC.64 UR22, c[0x0][0x198] ;  /* 0x0000660000167ab9 */ /* 0x000fe20000000a00 */
[----:B------:R-:W-:Y:S01]  /*3f70*/  @UP1 ULDC.64 UR8, c[0x0][0x490] ;  /* 0x0001240000081ab9 */ /* 0x000fe20000000a00 */
[----:B------:R-:W-:Y:S01]  /*3f80*/  ULDC.64 UR16, c[0x0][0x4b8] ;  /* 0x00012e0000107ab9 */ /* 0x000fe20000000a00 */
[----:B------:R-:W-:Y:S01]  /*3f90*/  UIMAD.WIDE.U32 UR4, UR11, UR8, URZ ;  /* 0x000000080b0472a5 */ /* 0x000fe2000f8e003f */
[----:B------:R-:W-:Y:S01]  /*3fa0*/  ISETP.GT.AND P3, PT, R14, 0x1, PT ;  /* 0x000000010e00780c */ /* 0x000fe20003f64270 */
[----:B------:R-:W-:Y:S01]  /*3fb0*/  @UP0 ULDC UR6, c[0x0][0x4a0] ;  /* 0x0001280000060ab9 */ /* 0x000fe20000000800 */
[----:B------:R-:W-:Y:S01]  /*3fc0*/  @UP0 ULDC UR8, c[0x0][0x49c] ;  /* 0x0001270000080ab9 */ /* 0x000fe20000000800 */
[----:B------:R-:W-:Y:S01]  /*3fd0*/  @UP1 USHF.R.U32.HI UR11, URZ, UR9, UR5 ;  /* 0x000000093f0b1299 */ /* 0x000fe20008011605 */
[----:B------:R-:W-:Y:S01]  /*3fe0*/  VIADD R2, R2, 0x1 ;  /* 0x0000000102027836 */ /* 0x000fe20000000000 */
[----:B------:R-:W-:Y:S01]  /*3ff0*/  ULEA UR4, UR13, UR15, 0xc ;  /* 0x0000000f0d047291 */ /* 0x000fe2000f8e603f */
[----:B------:R-:W-:Y:S01]  /*4000*/  VIADD R13, R13, 0x20 ;  /* 0x000000200d0d7836 */ /* 0x000fe20000000000 */
[----:B------:R-:W-:-:S02]  /*4010*/  UIMAD.WIDE.U32 UR8, UR11, UR8, URZ ;  /* 0x000000080b0872a5 */ /* 0x000fc4000f8e003f */
[----:B------:R-:W-:Y:S01]  /*4020*/  UIADD3 UR5, UR18, 0x38000, URZ ;  /* 0x0003800012057890 */ /* 0x000fe2000fffe03f */
[----:B------:R-:W-:Y:S01]  /*4030*/  R2UR UR18, R4 ;  /* 0x00000000041272ca */ /* 0x000fe200000e0000 */
[----:B------:R-:W-:Y:S01]  /*4040*/  UMOV UR13, UR11 ;  /* 0x0000000b000d7c82 */ /* 0x000fe20008000000 */
[----:B------:R-:W-:Y:S01]  /*4050*/  @UP0 USHF.R.U32.HI UR13, URZ, UR6, UR9 ;  /* 0x000000063f0d0299 */ /* 0x000fe20008011609 */
[----:B------:R-:W-:Y:S01]  /*4060*/  R2UR UR6, R10 ;  /* 0x000000000a0672ca */ /* 0x000fe200000e0000 */
[----:B------:R-:W-:Y:S01]  /*4070*/  UIADD3 UR14, UP1, UR22, 0xf0, URZ ;  /* 0x000000f0160e7890 */ /* 0x000fe2000ff3e03f */
[----:B------:R-:W-:Y:S01]  /*4080*/  ISETP.NE.AND P1, PT, R2, 0x1c, PT ;  /* 0x0000001c0200780c */ /* 0x000fe20003f25270 */
[----:B------:R-:W-:Y:S02]  /*4090*/  UIADD3 UR8, -UR13, URZ, URZ ;  /* 0x0000003f0d087290 */ /* 0x000fe4000fffe13f */
[----:B------:R-:W-:Y:S01]  /*40a0*/  UIMAD UR9, UR11, UR10, UR7 ;  /* 0x0000000a0b0972a4 */ /* 0x000fe2000f8e0207 */
[----:B------:R-:W-:Y:S01]  /*40b0*/  R2UR UR10, R6 ;  /* 0x00000000060a72ca */ /* 0x000fe200000e0000 */
[----:B------:R-:W-:Y:S01]  /*40c0*/  UIADD3 UR22, UP2, UR22, 0x1f0, URZ ;  /* 0x000001f016167890 */ /* 0x000fe2000ff5e03f */
[----:B------:R-:W-:Y:S01]  /*40d0*/  SEL R5, RZ, 0x1, P1 ;  /* 0x00000001ff057807 */ /* 0x000fe20000800000 */
[----:B------:R-:W-:Y:S01]  /*40e0*/  UIMAD UR12, UR12, UR8, UR11 ;  /* 0x000000080c0c72a4 */ /* 0x000fe2000f8e020b */
[----:B------:R-:W-:Y:S01]  /*40f0*/  SEL R2, R2, RZ, P1 ;  /* 0x000000ff02027207 */ /* 0x000fe20000800000 */
[----:B------:R-:W-:Y:S01]  /*4100*/  ULDC.64 UR20, c[0x0][0x4d0] ;  /* 0x0001340000147ab9 */ /* 0x000fe20000000a00 */
[----:B------:R-:W-:Y:S01]  /*4110*/  UIADD3.X UR15, URZ, UR23, URZ, UP1, !UPT ;  /* 0x000000173f0f7290 */ /* 0x000fe20008ffe43f */
[----:B------:R-:W-:Y:S01]  /*4120*/  LOP3.LUT R0, R0, R5, RZ, 0x3c, !PT ;  /* 0x0000000500007212 */ /* 0x000fe200078e3cff */
[----:B------:R-:W-:-:S02]  /*4130*/  UIADD3 UR8, UR4, 0x1c000, URZ ;  /* 0x0001c00004087890 */ /* 0x000fc4000fffe03f */
[----:B------:R-:W-:Y:S02]  /*4140*/  UIMAD UR11, UR9, UR16, UR20 ;  /* 0x00000010090b72a4 */ /* 0x000fe4000f8e0214 */
[----:B------:R-:W-:Y:S02]  /*4150*/  UIMAD UR12, UR12, UR17, UR21 ;  /* 0x000000110c0c72a4 */ /* 0x000fe4000f8e0215 */
[----:B------:R-:W-:Y:S02]  /*4160*/  UIADD3.X UR23, URZ, UR23, URZ, UP2, !UPT ;  /* 0x000000173f177290 */ /* 0x000fe400097fe43f */
[----:B------:R-:W-:Y:S01]  /*4170*/  UPRMT UR18, UR18, 0x5410, URZ ;  /* 0x0000541012127896 */ /* 0x000fe2000800003f */
[----:B------:R-:W-:Y:S01]  /*4180*/  UMOV UR16, 0x0 ;  /* 0x0000000000107882 */ /* 0x000fe20000000000 */
[----:B------:R-:W-:Y:S01]  /*4190*/  UMOV UR17, 0x10000000 ;  /* 0x1000000000117882 */ /* 0x000fe20000000000 */
[----:B------:R-:W-:Y:S01]  /*41a0*/  UMOV UR9, UR5 ;  /* 0x0000000500097c82 */ /* 0x000fe20008000000 */
[----:B------:R0:W-:Y:S05]  /*41b0*/  UTMALDG.2D [UR4], [UR14], desc[UR16] ;  /* 0x000010040e0075b4 */ /* 0x0001ea0008009000 */
[----:B------:R0:W-:Y:S02]  /*41c0*/  UTMALDG.4D.IM2COL [UR8], [UR22], UR18 ;  /* 0x00000008160073b4 */ /* 0x0001e40008058012 */
[----:B0-----:R-:W-:Y:S05]  /*41d0*/  @P3 BRA `(.L_x_87) ;  /* 0xfffffff800ec3947 */ /* 0x001fea000383ffff */
.L_x_83:
[----:B------:R-:W-:Y:S01]  /*41e0*/  ISETP.GE.U32.AND P2, PT, R7, 0x1c, PT ;  /* 0x0000001c0700780c */ /* 0x000fe20003f46070 */
[----:B------:R-:W-:Y:S05]  /*41f0*/  WARPSYNC.ALL ;  /* 0x0000000000007948 */ /* 0x000fea0003800000 */
[----:B------:R-:W-:-:S07]  /*4200*/  ELECT P1, URZ, PT ;  /* 0x00000000003f782f */ /* 0x000fce0003820000 */
[----:B------:R-:W-:-:S05]  /*4210*/  @P2 SHF.R.U32.HI R4, RZ, 0x2, R7 ;  /* 0x00000002ff042819 */ /* 0x000fca0000011607 */
[----:B------:R-:W-:-:S05]  /*4220*/  @P2 IMAD.WIDE.U32 R4, R4, 0x24924925, RZ ;  /* 0x2492492504042825 */ /* 0x000fca00078e00ff */
[----:B------:R-:W-:-:S04]  /*4230*/  @P2 LOP3.LUT R4, R5, 0x1, RZ, 0xc0, !PT ;  /* 0x0000000105042812 */ /* 0x000fc800078ec0ff */
[----:B------:R-:W-:Y:S01]  /*4240*/  @P2 ISETP.NE.U32.AND P0, PT, R4, 0x1, PT ;  /* 0x000000010400280c */ /* 0x000fe20003f05070 */
[----:B------:R-:W-:-:S12]  /*4250*/  @!P1 EXIT ;  /* 0x000000000000994d */ /* 0x000fd80003800000 */
[----:B------:R-:W-:Y:S01]  /*4260*/  LOP3.LUT R3, R3, 0x2, RZ, 0xfc, !PT ;  /* 0x0000000203037812 */ /* 0x000fe200078efcff */
[----:B------:R-:W-:Y:S01]  /*4270*/  IMAD.MOV.U32 R4, RZ, RZ, 0x1 ;  /* 0x00000001ff047424 */ /* 0x000fe200078e00ff */
[----:B------:R-:W-:Y:S02]  /*4280*/  @P2 ISETP.NE.U32.AND.EX P0, PT, RZ, RZ, PT, P0 ;  /* 0x000000ffff00220c */ /* 0x000fe40003f05100 */
[----:B------:R-:W-:Y:S02]  /*4290*/  ISETP.NE.AND P1, PT, R3, 0x3, PT ;  /* 0x000000030300780c */ /* 0x000fe40003f25270 */
[----:B------:R-:W-:-:S11]  /*42a0*/  @P2 SEL R4, RZ, 0x1, !P0 ;  /* 0x00000001ff042807 */ /* 0x000fd60004000000 */
[----:B------:R-:W-:Y:S05]  /*42b0*/  @!P1 BRA `(.L_x_88) ;  /* 0x0000000000049947 */ /* 0x000fea0003800000 */
[----:B------:R-:W-:Y:S01]  /*42c0*/  BPT.TRAP 0x1 ;  /* 0x000000040000795c */ /* 0x000fe20000300000 */
.L_x_88:
[----:B------:R-:W0:Y:S01]  /*42d0*/  S2R R5, SR_CgaCtaId ;  /* 0x0000000000057919 */ /* 0x000e220000008800 */
[----:B-----5:R-:W-:Y:S02]  /*42e0*/  SHF.R.U32.HI R2, RZ, 0x2, R7 ;  /* 0x00000002ff027819 */ /* 0x020fe40000011607 */
[----:B------:R-:W-:-:S03]  /*42f0*/  MOV R0, 0x400 ;  /* 0x0000040000007802 */ /* 0x000fc60000000f00 */
[----:B------:R-:W-:-:S04]  /*4300*/  IMAD.WIDE.U32 R2, R2, 0x24924925, RZ ;  /* 0x2492492502027825 */ /* 0x000fc800078e00ff */
[----:B------:R-:W-:Y:S01]  /*4310*/  IMAD R3, R3, -0x1c, R7 ;  /* 0xffffffe403037824 */ /* 0x000fe200078e0207 */
[----:B0-----:R-:W-:Y:S02]  /*4320*/  LEA R0, R5, R0, 0x18 ;  /* 0x0000000005007211 */ /* 0x001fe400078ec0ff */
[----:B------:R-:W-:-:S03]  /*4330*/  SHF.L.U32 R5, R4, 0x1f, RZ ;  /* 0x0000001f04057819 */ /* 0x000fc600000006ff */
[----:B------:R-:W-:-:S04]  /*4340*/  VIADD R0, R0, 0x380e0 ;  /* 0x000380e000007836 */ /* 0x000fc80000000000 */
[----:B------:R-:W-:-:S07]  /*4350*/  IMAD R2, R3, 0x8, R0 ;  /* 0x0000000803027824 */ /* 0x000fce00078e0200 */
.L_x_89:
[----:B0-----:R0:W1:Y:S02]  /*4360*/  SYNCS.PHASECHK.TRANS64.TRYWAIT P0, [R2+URZ], R5 ;  /* 0x00000005020075a7 */ /* 0x001064000800017f */
[----:B-1----:R-:W-:Y:S05]  /*4370*/  @!P0 NANOSLEEP.SYNCS 0x989680 ;  /* 0x009896800000895d */ /* 0x002fea0003900000 */
[----:B------:R-:W1:Y:S02]  /*4380*/  @!P0 SYNCS.PHASECHK.TRANS64 P0, [R2+URZ], R5 ;  /* 0x00000005020085a7 */ /* 0x000e64000800007f */
[----:B-1----:R-:W-:Y:S05]  /*4390*/  @!P0 BRA `(.L_x_89) ;  /* 0xfffffffc00f08947 */ /* 0x002fea000383ffff */
[----:B------:R-:W-:-:S05]  /*43a0*/  VIADD R3, R3, 0x1 ;  /* 0x0000000103037836 */ /* 0x000fca0000000000 */
[----:B------:R-:W-:-:S04]  /*43b0*/  ISETP.NE.AND P0, PT, R3, 0x1c, PT ;  /* 0x0000001c0300780c */ /* 0x000fc80003f05270 */
[----:B0-----:R-:W-:Y:S02]  /*43c0*/  SEL R5, RZ, 0x1, P0 ;  /* 0x00000001ff057807 */ /* 0x001fe40000000000 */
[----:B------:R-:W-:Y:S02]  /*43d0*/  SEL R3, R3, RZ, P0 ;  /* 0x000000ff03037207 */ /* 0x000fe40000000000 */
[----:B------:R-:W-:-:S03]  /*43e0*/  LOP3.LUT R7, R4, R5, RZ, 0x3c, !PT ;  /* 0x0000000504077212 */ /* 0x000fc600078e3cff */
[----:B------:R-:W-:Y:S01]  /*43f0*/  IMAD R2, R3, 0x8, R0 ;  /* 0x0000000803027824 */ /* 0x000fe200078e0200 */
[----:B------:R-:W-:-:S07]  /*4400*/  SHF.L.U32 R5, R7, 0x1f, RZ ;  /* 0x0000001f07057819 */ /* 0x000fce00000006ff */
.L_x_90:
        /* <DEDUP_REMOVED lines=11> */
.L_x_91:
        /* <DEDUP_REMOVED lines=11> */
.L_x_92:
        /* <DEDUP_REMOVED lines=11> */
.L_x_93:
        /* <DEDUP_REMOVED lines=11> */
.L_x_94:
        /* <DEDUP_REMOVED lines=11> */
.L_x_95:
        /* <DEDUP_REMOVED lines=11> */
.L_x_96:
        /* <DEDUP_REMOVED lines=11> */
.L_x_97:
        /* <DEDUP_REMOVED lines=11> */
.L_x_98:
        /* <DEDUP_REMOVED lines=11> */
.L_x_99:
        /* <DEDUP_REMOVED lines=11> */
.L_x_100:
        /* <DEDUP_REMOVED lines=11> */
.L_x_101:
        /* <DEDUP_REMOVED lines=11> */
.L_x_102:
        /* <DEDUP_REMOVED lines=11> */
.L_x_103:
        /* <DEDUP_REMOVED lines=11> */
.L_x_104:
        /* <DEDUP_REMOVED lines=11> */
.L_x_105:
        /* <DEDUP_REMOVED lines=11> */
.L_x_106:
        /* <DEDUP_REMOVED lines=11> */
.L_x_107:
        /* <DEDUP_REMOVED lines=11> */
.L_x_108:
        /* <DEDUP_REMOVED lines=11> */
.L_x_109:
        /* <DEDUP_REMOVED lines=11> */
.L_x_110:
        /* <DEDUP_REMOVED lines=11> */
.L_x_111:
        /* <DEDUP_REMOVED lines=11> */
.L_x_112:
        /* <DEDUP_REMOVED lines=11> */
.L_x_113:
        /* <DEDUP_REMOVED lines=11> */
.L_x_114:
        /* <DEDUP_REMOVED lines=11> */
.L_x_115:
        /* <DEDUP_REMOVED lines=11> */
.L_x_116:
[----:B0-----:R0:W1:Y:S02]  /*55f0*/  SYNCS.PHASECHK.TRANS64.TRYWAIT P0, [R3+URZ], R0 ;  /* 0x00000000030075a7 */ /* 0x001064000800017f */
[----:B-1----:R-:W-:Y:S05]  /*5600*/  @!P0 NANOSLEEP.SYNCS 0x989680 ;  /* 0x009896800000895d */ /* 0x002fea0003900000 */
[----:B------:R-:W1:Y:S02]  /*5610*/  @!P0 SYNCS.PHASECHK.TRANS64 P0, [R3+URZ], R0 ;  /* 0x00000000030085a7 */ /* 0x000e64000800007f */
[----:B-1----:R-:W-:Y:S05]  /*5620*/  @P0 EXIT ;  /* 0x000000000000094d */ /* 0x002fea0003800000 */
[----:B------:R-:W-:Y:S05]  /*5630*/  BRA `(.L_x_116) ;  /* 0xfffffffc00ec7947 */ /* 0x000fea000383ffff */
.L_x_117:
[----:B------:R-:W-:-:S00]  /*5640*/  BRA `(.L_x_117) ;  /* 0xfffffffc00fc7947 */ /* 0x000fc0000383ffff */
[----:B------:R-:W-:-:S00]  /*5650*/  NOP ;  /* 0x0000000000007918 */ /* 0x000fc00000000000 */
        /* <DEDUP_REMOVED lines=10> */
.L_x_118:


//--------------------- .nv.shared._ZN7cutlass13device_kernelINS_4conv6kernel13ConvUniversalINS1_16ConvProblemShapeILNS1_8OperatorE2ELi2EEENS1_10collective14CollectiveConvINS1_46MainloopSm90TmaGmmaWarpSpecializedImplicitGemmILS5_2ELi28ELi2EN4cute5tupleIJNSA_1CILi1EEESD_SD_EEENS1_36KernelImplicitTmaWarpSpecializedSm90ELi1EEENSB_IJNSC_ILi64EEENSB_IJSH_EEENSB_IJNSC_ILi32EEEEEEEEENS_10bfloat16_tESM_NSA_8TiledMMAINSA_8MMA_AtomIJNSA_4SM904GMMA27MMA_64x64x16_F32BF16BF16_SSILNSQ_5MajorE1ELSS_1ELNSQ_7ScaleInE1ELST_1EEEEEENSA_6LayoutISE_NSB_IJNSC_ILi0EEESX_SX_EEEEENSB_IJNSA_10UnderscoreES10_S10_EEEEENS7_6detail26Sm90ImplicitGemmTileTraitsINSA_13SM90_TMA_LOADENSA_14ComposedLayoutINSA_7SwizzleILi3ELi4ELi3EEENSA_18smem_ptr_flag_bitsILi16EEENSW_INSB_IJNSB_IJSH_SD_EEENSB_IJNSC_ILi8EEENSC_ILi4EEEEEENSB_IJSD_NSC_ILi28EEEEEEEEENSB_IJNSB_IJSD_SX_EEENSB_IJSH_NSC_ILi512EEEEEENSB_IJSX_NSC_ILi2048EEEEEEEEEEEEEvEENS14_INSA_20SM90_TMA_LOAD_IM2COLES1P_vEEEENS_8epilogue10collective6detail29Sm90TmaWarpSpecializedAdapterINS1V_15DefaultEpilogueISM_NSB_IJlNSB_IJSD_llEEESX_EEES20_NS1U_6thread17LinearCombinationISM_Li1EffLNS21_9ScaleType4KindE0ELNS_15FloatRoundStyleE2ESM_EENS_4gemm15EpilogueDefaultEEEEEvvEEEEvNT_6ParamsE --------------------------
	.section	.nv.shared._ZN7cutlass13device_kernelINS_4conv6kernel13ConvUniversalINS1_16ConvProblemShapeILNS1_8OperatorE2ELi2EEENS1_10collective14CollectiveConvINS1_46MainloopSm90TmaGmmaWarpSpecializedImplicitGemmILS5_2ELi28ELi2EN4cute5tupleIJNSA_1CILi1EEESD_SD_EEENS1_36KernelImplicitTmaWarpSpecializedSm90ELi1EEENSB_IJNSC_ILi64EEENSB_IJSH_EEENSB_IJNSC_ILi32EEEEEEEEENS_10bfloat16_tESM_NSA_8TiledMMAINSA_8MMA_AtomIJNSA_4SM904GMMA27MMA_64x64x16_F32BF16BF16_SSILNSQ_5MajorE1ELSS_1ELNSQ_7ScaleInE1ELST_1EEEEEENSA_6LayoutISE_NSB_IJNSC_ILi0EEESX_SX_EEEEENSB_IJNSA_10UnderscoreES10_S10_EEEEENS7_6detail26Sm90ImplicitGemmTileTraitsINSA_13SM90_TMA_LOADENSA_14ComposedLayoutINSA_7SwizzleILi3ELi4ELi3EEENSA_18smem_ptr_flag_bitsILi16EEENSW_INSB_IJNSB_IJSH_SD_EEENSB_IJNSC_ILi8EEENSC_ILi4EEEEEENSB_IJSD_NSC_ILi28EEEEEEEEENSB_IJNSB_IJSD_SX_EEENSB_IJSH_NSC_ILi512EEEEEENSB_IJSX_NSC_ILi2048EEEEEEEEEEEEEvEENS14_INSA_20SM90_TMA_LOAD_IM2COLES1P_vEEEENS_8epilogue10collective6detail29Sm90TmaWarpSpecializedAdapterINS1V_15DefaultEpilogueISM_NSB_IJlNSB_IJSD_llEEESX_EEES20_NS1U_6thread17LinearCombinationISM_Li1EffLNS21_9ScaleType4KindE0ELNS_15FloatRoundStyleE2ESM_EENS_4gemm15EpilogueDefaultEEEEEvvEEEEvNT_6ParamsE,"aw",@nobits
	.sectionflags	@""
	.align	16
	.zero		1024


//--------------------- .nv.shared.reserved.0     --------------------------
	.section	.nv.shared.reserved.0,"aw",@nobits
	.weak		__nv_reservedSMEM_offset_0_alias
	.size		__nv_reservedSMEM_offset_0_alias, 0, 0
	.other		__nv_reservedSMEM_offset_0_alias,@"STO_CUDA_RESERVED_SHARED STV_DEFAULT"
__nv_reservedSMEM_offset_0_alias:
	.zero		0


//--------------------- .nv.global                --------------------------
	.section	.nv.global,"aw",@nobits
.nv.global:
	.type		_ZN39_INTERNAL_725b8801_4_k_cu_bd7e4120_26664cute1_E,@object
	.size		_ZN39_INTERNAL_725b8801_4_k_cu_bd7e4120_26664cute1_E,(_ZN39_INTERNAL_725b8801_4_k_cu_bd7e4120_26664cuda3std3__45__cpo6cbeginE - _ZN39_INTERNAL_725b8801_4_k_cu_bd7e4120_26664cute1_E)
_ZN39_INTERNAL_725b8801_4_k_cu_bd7e4120_26664cute1_E:
	.zero		1
	.type		_ZN39_INTERNAL_725b8801_4_k_cu_bd7e4120_26664cuda3std3__45__cpo6cbeginE,@object
	.size		_ZN39_INTERNAL_725b8801_4_k_cu_bd7e4120_26664cuda3std3__45__cpo6cbeginE,(_ZN39_INTERNAL_725b8801_4_k_cu_bd7e4120_26664cuda3std3__48in_placeE - _ZN39_INTERNAL_725b8801_4_k_cu_bd7e4120_26664cuda3std3__45__cpo6cbeginE)
_ZN39_INTERNAL_725b8801_4_k_cu_bd7e4120_26664cuda3std3__45__cpo6cbeginE:
	.zero		1
	.type		_ZN39_INTERNAL_725b8801_4_k_cu_bd7e4120_26664cuda3std3__48in_placeE,@object
	.size		_ZN39_INTERNAL_725b8801_4_k_cu_bd7e4120_26664cuda3std3__48in_placeE,(_ZN39_INTERNAL_725b8801_4_k_cu_bd7e4120_26664cuda3std6ranges3__45__cpo9iter_moveE - _ZN39_INTERNAL_725b8801_4_k_cu_bd7e4120_26664cuda3std3__48in_placeE)
_ZN39_INTERNAL_725b8801_4_k_cu_bd7e4120_26664cuda3std3__48in_placeE:
	.zero		1
	.type		_ZN39_INTERNAL_725b8801_4_k_cu_bd7e4120_26664cuda3std6ranges3__45__cpo9iter_moveE,@object
	.size		_ZN39_INTERNAL_725b8801_4_k_cu_bd7e4120_26664cuda3std6ranges3__45__cpo9iter_moveE,(_ZN39_INTERNAL_725b8801_4_k_cu_bd7e4120_26664cuda3std3__45__cpo5beginE - _ZN39_INTERNAL_725b8801_4_k_cu_bd7e4120_26664cuda3std6ranges3__45__cpo9iter_moveE)
_ZN39_INTERNAL_725b8801_4_k_cu_bd7e4120_26664cuda3std6ranges3__45__cpo9iter_moveE:
	.zero		1
	.type		_ZN39_INTERNAL_725b8801_4_k_cu_bd7e4120_26664cuda3std3__45__cpo5beginE,@object
	.size		_ZN39_INTERNAL_725b8801_4_k_cu_bd7e4120_26664cuda3std3__45__cpo5beginE,(_ZN39_INTERNAL_725b8801_4_k_cu_bd7e4120_26664cuda3std3__441_GLOBAL__N__725b8801_4_k_cu_bd7e4120_26666ignoreE - _ZN39_INTERNAL_725b8801_4_k_cu_bd7e4120_26664cuda3std3__45__cpo5beginE)
_ZN39_INTERNAL_725b8801_4_k_cu_bd7e4120_26664cuda3std3__45__cpo5beginE:
	.zero		1
	.type		_ZN39_INTERNAL_725b8801_4_k_cu_bd7e4120_26664cuda3std3__441_GLOBAL__N__725b8801_4_k_cu_bd7e4120_26666ignoreE,@object
	.size		_ZN39_INTERNAL_725b8801_4_k_cu_bd7e4120_26664cuda3std3__441_GLOBAL__N__725b8801_4_k_cu_bd7e4120_26666ignoreE,(_ZN39_INTERNAL_725b8801_4_k_cu_bd7e4120_26664cute7productE - _ZN39_INTERNAL_725b8801_4_k_cu_bd7e4120_26664cuda3std3__441_GLOBAL__N__725b8801_4_k_cu_bd7e4120_26666ignoreE)
_ZN39_INTERNAL_725b8801_4_k_cu_bd7e4120_26664cuda3std3__441_GLOBAL__N__725b8801_4_k_cu_bd7e4120_26666ignoreE:
	.zero		1
	.type		_ZN39_INTERNAL_725b8801_4_k_cu_bd7e4120_26664cute7productE,@object
	.size		_ZN39_INTERNAL_725b8801_4_k_cu_bd7e4120_26664cute7productE,(_ZN39_INTERNAL_725b8801_4_k_cu_bd7e4120_26664cuda3std3__45__cpo3endE - _ZN39_INTERNAL_725b8801_4_k_cu_bd7e4120_26664cute7productE)
_ZN39_INTERNAL_725b8801_4_k_cu_bd7e4120_26664cute7productE:
	.zero		1
	.type		_ZN39_INTERNAL_725b8801_4_k_cu_bd7e4120_26664cuda3std3__45__cpo3endE,@object
	.size		_ZN39_INTERNAL_725b8801_4_k_cu_bd7e4120_26664cuda3std3__45__cpo3endE,(_ZN39_INTERNAL_725b8801_4_k_cu_bd7e4120_26664cuda3std3__419piecewise_constructE - _ZN39_INTERNAL_725b8801_4_k_cu_bd7e4120_26664cuda3std3__45__cpo3endE)
_ZN39_INTERNAL_725b8801_4_k_cu_bd7e4120_26664cuda3std3__45__cpo3endE:
	.zero		1
	.type		_ZN39_INTERNAL_725b8801_4_k_cu_bd7e4120_26664cuda3std3__419piecewise_constructE,@object
	.size		_ZN39_INTERNAL_725b8801_4_k_cu_bd7e4120_26664cuda3std3__419piecewise_constructE,(_ZN39_INTERNAL_725b8801_4_k_cu_bd7e4120_26664cuda3std3__45__cpo4cendE - _ZN39_INTERNAL_725b8801_4_k_cu_bd7e4120_26664cuda3std3__419piecewise_constructE)
_ZN39_INTERNAL_725b8801_4_k_cu_bd7e4120_26664cuda3std3__419piecewise_constructE:
	.zero		1
	.type		_ZN39_INTERNAL_725b8801_4_k_cu_bd7e4120_26664cuda3std3__45__cpo4cendE,@object
	.size		_ZN39_INTERNAL_725b8801_4_k_cu_bd7e4120_26664cuda3std3__45__cpo4cendE,(_ZN39_INTERNAL_725b8801_4_k_cu_bd7e4120_26664cuda3std6ranges3__45__cpo4swapE - _ZN39_INTERNAL_725b8801_4_k_cu_bd7e4120_26664cuda3std3__45__cpo4cendE)
_ZN39_INTERNAL_725b8801_4_k_cu_bd7e4120_26664cuda3std3__45__cpo4cendE:
	.zero		1
	.type		_ZN39_INTERNAL_725b8801_4_k_cu_bd7e4120_26664cuda3std6ranges3__45__cpo4swapE,@object
	.size		_ZN39_INTERNAL_725b8801_4_k_cu_bd7e4120_26664cuda3std6ranges3__45__cpo4swapE,(.L_7 - _ZN39_INTERNAL_725b8801_4_k_cu_bd7e4120_26664cuda3std6ranges3__45__cpo4swapE)
_ZN39_INTERNAL_725b8801_4_k_cu_bd7e4120_26664cuda3std6ranges3__45__cpo4swapE:
	.zero		1
.L_7:


//--------------------- .nv.constant0._ZN7cutlass13device_kernelINS_4conv6kernel13ConvUniversalINS1_16ConvProblemShapeILNS1_8OperatorE2ELi2EEENS1_10collective14CollectiveConvINS1_46MainloopSm90TmaGmmaWarpSpecializedImplicitGemmILS5_2ELi28ELi2EN4cute5tupleIJNSA_1CILi1EEESD_SD_EEENS1_36KernelImplicitTmaWarpSpecializedSm90ELi1EEENSB_IJNSC_ILi64EEENSB_IJSH_EEENSB_IJNSC_ILi32EEEEEEEEENS_10bfloat16_tESM_NSA_8TiledMMAINSA_8MMA_AtomIJNSA_4SM904GMMA27MMA_64x64x16_F32BF16BF16_SSILNSQ_5MajorE1ELSS_1ELNSQ_7ScaleInE1ELST_1EEEEEENSA_6LayoutISE_NSB_IJNSC_ILi0EEESX_SX_EEEEENSB_IJNSA_10UnderscoreES10_S10_EEEEENS7_6detail26Sm90ImplicitGemmTileTraitsINSA_13SM90_TMA_LOADENSA_14ComposedLayoutINSA_7SwizzleILi3ELi4ELi3EEENSA_18smem_ptr_flag_bitsILi16EEENSW_INSB_IJNSB_IJSH_SD_EEENSB_IJNSC_ILi8EEENSC_ILi4EEEEEENSB_IJSD_NSC_ILi28EEEEEEEEENSB_IJNSB_IJSD_SX_EEENSB_IJSH_NSC_ILi512EEEEEENSB_IJSX_NSC_ILi2048EEEEEEEEEEEEEvEENS14_INSA_20SM90_TMA_LOAD_IM2COLES1P_vEEEENS_8epilogue10collective6detail29Sm90TmaWarpSpecializedAdapterINS1V_15DefaultEpilogueISM_NSB_IJlNSB_IJSD_llEEESX_EEES20_NS1U_6thread17LinearCombinationISM_Li1EffLNS21_9ScaleType4KindE0ELNS_15FloatRoundStyleE2ESM_EENS_4gemm15EpilogueDefaultEEEEEvvEEEEvNT_6ParamsE --------------------------
	.section	.nv.constant0._ZN7cutlass13device_kernelINS_4conv6kernel13ConvUniversalINS1_16ConvProblemShapeILNS1_8OperatorE2ELi2EEENS1_10collective14CollectiveConvINS1_46MainloopSm90TmaGmmaWarpSpecializedImplicitGemmILS5_2ELi28ELi2EN4cute5tupleIJNSA_1CILi1EEESD_SD_EEENS1_36KernelImplicitTmaWarpSpecializedSm90ELi1EEENSB_IJNSC_ILi64EEENSB_IJSH_EEENSB_IJNSC_ILi32EEEEEEEEENS_10bfloat16_tESM_NSA_8TiledMMAINSA_8MMA_AtomIJNSA_4SM904GMMA27MMA_64x64x16_F32BF16BF16_SSILNSQ_5MajorE1ELSS_1ELNSQ_7ScaleInE1ELST_1EEEEEENSA_6LayoutISE_NSB_IJNSC_ILi0EEESX_SX_EEEEENSB_IJNSA_10UnderscoreES10_S10_EEEEENS7_6detail26Sm90ImplicitGemmTileTraitsINSA_13SM90_TMA_LOADENSA_14ComposedLayoutINSA_7SwizzleILi3ELi4ELi3EEENSA_18smem_ptr_flag_bitsILi16EEENSW_INSB_IJNSB_IJSH_SD_EEENSB_IJNSC_ILi8EEENSC_ILi4EEEEEENSB_IJSD_NSC_ILi28EEEEEEEEENSB_IJNSB_IJSD_SX_EEENSB_IJSH_NSC_ILi512EEEEEENSB_IJSX_NSC_ILi2048EEEEEEEEEEEEEvEENS14_INSA_20SM90_TMA_LOAD_IM2COLES1P_vEEEENS_8epilogue10collective6detail29Sm90TmaWarpSpecializedAdapterINS1V_15DefaultEpilogueISM_NSB_IJlNSB_IJSD_llEEESX_EEES20_NS1U_6thread17LinearCombinationISM_Li1EffLNS21_9ScaleType4KindE0ELNS_15FloatRoundStyleE2ESM_EENS_4gemm15EpilogueDefaultEEEEEvvEEEEvNT_6ParamsE,"a",@progbits
	.sectionflags	@""
	.align	4
.nv.constant0._ZN7cutlass13device_kernelINS_4conv6kernel13ConvUniversalINS1_16ConvProblemShapeILNS1_8OperatorE2ELi2EEENS1_10collective14CollectiveConvINS1_46MainloopSm90TmaGmmaWarpSpecializedImplicitGemmILS5_2ELi28ELi2EN4cute5tupleIJNSA_1CILi1EEESD_SD_EEENS1_36KernelImplicitTmaWarpSpecializedSm90ELi1EEENSB_IJNSC_ILi64EEENSB_IJSH_EEENSB_IJNSC_ILi32EEEEEEEEENS_10bfloat16_tESM_NSA_8TiledMMAINSA_8MMA_AtomIJNSA_4SM904GMMA27MMA_64x64x16_F32BF16BF16_SSILNSQ_5MajorE1ELSS_1ELNSQ_7ScaleInE1ELST_1EEEEEENSA_6LayoutISE_NSB_IJNSC_ILi0EEESX_SX_EEEEENSB_IJNSA_10UnderscoreES10_S10_EEEEENS7_6detail26Sm90ImplicitGemmTileTraitsINSA_13SM90_TMA_LOADENSA_14ComposedLayoutINSA_7SwizzleILi3ELi4ELi3EEENSA_18smem_ptr_flag_bitsILi16EEENSW_INSB_IJNSB_IJSH_SD_EEENSB_IJNSC_ILi8EEENSC_ILi4EEEEEENSB_IJSD_NSC_ILi28EEEEEEEEENSB_IJNSB_IJSD_SX_EEENSB_IJSH_NSC_ILi512EEEEEENSB_IJSX_NSC_ILi2048EEEEEEEEEEEEEvEENS14_INSA_20SM90_TMA_LOAD_IM2COLES1P_vEEEENS_8epilogue10collective6detail29Sm90TmaWarpSpecializedAdapterINS1V_15DefaultEpilogueISM_NSB_IJlNSB_IJSD_llEEESX_EEES20_NS1U_6thread17LinearCombinationISM_Li1EffLNS21_9ScaleType4KindE0ELNS_15FloatRoundStyleE2ESM_EENS_4gemm15EpilogueDefaultEEEEEvvEEEEvNT_6ParamsE:
	.zero		1536


//--------------------- SYMBOLS --------------------------

	.type		.nv.reservedSmem.offset0,@object
	.size		.nv.reservedSmem.offset0,0x4
